// auto-generated by cutlass_sweep.conv — config: {"arch": "sm_90", "cluster_m": 1, "cluster_n": 1, "conv_kind": "wgrad", "dtype": "fp16", "ndim": 2, "tile_k": 32, "tile_m": 256, "tile_n": 64}
#include "cutlass/cutlass.h"
#include "cute/tensor.hpp"
#include "cutlass/kernel_hardware_info.hpp"
#include "cutlass/conv/convolution.h"
#include "cutlass/conv/dispatch_policy.hpp"
#include "cutlass/conv/collective/collective_builder.hpp"
#include "cutlass/conv/kernel/conv_universal.hpp"
#include "cutlass/conv/device/conv_universal_adapter.hpp"
#include "cutlass/epilogue/collective/collective_builder.hpp"

using namespace cute;
using Elem = cutlass::half_t;
using Acc  = float;
using LayoutAB = cutlass::layout::TensorNHWC;
using LayoutC  = cutlass::layout::TensorKCSR;
constexpr auto ConvOp = cutlass::conv::Operator::kWgrad;
using TileShape    = Shape<_256, Shape<_64>, Shape<_32>>;
using ClusterShape = Shape<_1, _1, _1>;

using CollectiveEpilogue = typename cutlass::epilogue::collective::CollectiveBuilder<
    cutlass::arch::Sm90, cutlass::arch::OpClassTensorOp,
    TileShape, ClusterShape,
    cutlass::epilogue::collective::EpilogueTileAuto,
    Acc, Acc,
    Elem, LayoutC, 128 / cutlass::sizeof_bits<Elem>::value,
    Elem, LayoutC, 128 / cutlass::sizeof_bits<Elem>::value,
    cutlass::epilogue::collective::EpilogueScheduleAuto
  >::CollectiveOp;

using CollectiveMainloop = typename cutlass::conv::collective::CollectiveBuilder<
    cutlass::arch::Sm90, cutlass::arch::OpClassTensorOp, ConvOp,
    Elem, LayoutAB, 128 / cutlass::sizeof_bits<Elem>::value,
    Elem, LayoutAB, 128 / cutlass::sizeof_bits<Elem>::value,
    Acc,
    TileShape, ClusterShape,
    cutlass::conv::collective::StageCountAutoCarveout<
        static_cast<int>(sizeof(typename CollectiveEpilogue::SharedStorage))>,
    cutlass::conv::collective::KernelScheduleAuto
  >::CollectiveOp;

using ProblemShape = cutlass::conv::ConvProblemShape<
    ConvOp, CollectiveMainloop::DispatchPolicy::NumSpatialDimensions>;
using ConvKernel = cutlass::conv::kernel::ConvUniversal<
    ProblemShape, CollectiveMainloop, CollectiveEpilogue>;
using Conv = cutlass::conv::device::ConvUniversalAdapter<ConvKernel>;

auto* _anchor = &cutlass::device_kernel<ConvKernel>;


// ===== COMPILED SASS (sm_90a) =====

	.target	sm_90a

	.elftype	@"ET_EXEC"


//--------------------- .note.nv.tkinfo           --------------------------
	.section	.note.nv.tkinfo,"",@"SHT_NOTE"
	.sectionflags	@"SHF_NOTE_NV_TKINFO"
	.tkinfo
        /*0018*/ 	.word	0x00000002
        /*0030*/ 	.string	""
        /*0030*/ 	.string	"ptxas"
        /*0030*/ 	.string	"Cuda compilation tools, release 13.0, V13.0.88"
        /*0030*/ 	.string	"Build cuda_13.0.r13.0/compiler.36424714_0"
        /*0030*/ 	.string	"-arch sm_90a -m 64 "



//--------------------- .note.nv.cuinfo           --------------------------
	.section	.note.nv.cuinfo,"",@"SHT_NOTE"
	.sectionflags	@"SHF_NOTE_NV_CUINFO"
        /*0018*/ 	.short	0x0002
        /*001a*/ 	.short	0x005a
        /*001c*/ 	.short	0x0082
	.zero		2


//--------------------- .nv.info                  --------------------------
	.section	.nv.info,"",@"SHT_CUDA_INFO"
	.align	4


	//----- nvinfo : EIATTR_REGCOUNT
	.align		4
        /*0000*/ 	.byte	0x04, 0x2f
        /*0002*/ 	.short	(.L_12 - .L_11)
	.align		4
.L_11:
        /*0004*/ 	.word	index@(_ZN7cutlass13device_kernelINS_4conv6kernel13ConvUniversalINS1_16ConvProblemShapeILNS1_8OperatorE2ELi2EEENS1_10collective14CollectiveConvINS1_46MainloopSm90TmaGmmaWarpSpecializedImplicitGemmILS5_2ELi11ELi2EN4cute5tupleIJNSA_1CILi1EEESD_SD_EEENS1_36KernelImplicitTmaWarpSpecializedSm90ELi1EEENSB_IJNSC_ILi256EEENSB_IJNSC_ILi64EEEEEENSB_IJNSC_ILi32EEEEEEEEENS_6half_tESN_NSA_8TiledMMAINSA_8MMA_AtomIJNSA_4SM904GMMA25MMA_64x64x16_F32F16F16_SSILNSR_5MajorE1ELST_1ELNSR_7ScaleInE1ELSU_1EEEEEENSA_6LayoutISE_NSB_IJNSC_ILi0EEESY_SY_EEEEENSB_IJNSA_10UnderscoreES11_S11_EEEEENS7_6detail26Sm90ImplicitGemmTileTraitsINSA_13SM90_TMA_LOADENSA_14ComposedLayoutINSA_7SwizzleILi3ELi4ELi3EEENSA_18smem_ptr_flag_bitsILi16EEENSX_INSB_IJNSB_IJSI_NSC_ILi4EEEEEENSB_IJNSC_ILi8EEES1C_EEENSB_IJSD_NSC_ILi11EEEEEEEEENSB_IJNSB_IJSD_NSC_ILi2048EEEEEENSB_IJSI_NSC_ILi512EEEEEENSB_IJSY_NSC_ILi8192EEEEEEEEEEEEEvEENS15_INSA_20SM90_TMA_LOAD_IM2COLENS17_IS19_S1B_NSX_INSB_IJNSB_IJSI_SD_EEES1F_S1H_EEENSB_IJNSB_IJSD_SY_EEES1M_NSB_IJSY_S1J_EEEEEEEEEEvEEEENS_8epilogue10collective6detail29Sm90TmaWarpSpecializedAdapterINS24_15DefaultEpilogueISN_NSB_IJlNSB_IJSD_llEEESY_EEES29_NS23_6thread17LinearCombinationISN_Li1EffLNS2A_9ScaleType4KindE0ELNS_15FloatRoundStyleE2ESN_EENS_4gemm15EpilogueDefaultEEEEEvvEEEEvNT_6ParamsE)
        /*0008*/ 	.word	0x000000a8


	//----- nvinfo : EIATTR_FRAME_SIZE
	.align		4
.L_12:
        /*000c*/ 	.byte	0x04, 0x11
        /*000e*/ 	.short	(.L_14 - .L_13)
	.align		4
.L_13:
        /*0010*/ 	.word	index@(_ZN7cutlass13device_kernelINS_4conv6kernel13ConvUniversalINS1_16ConvProblemShapeILNS1_8OperatorE2ELi2EEENS1_10collective14CollectiveConvINS1_46MainloopSm90TmaGmmaWarpSpecializedImplicitGemmILS5_2ELi11ELi2EN4cute5tupleIJNSA_1CILi1EEESD_SD_EEENS1_36KernelImplicitTmaWarpSpecializedSm90ELi1EEENSB_IJNSC_ILi256EEENSB_IJNSC_ILi64EEEEEENSB_IJNSC_ILi32EEEEEEEEENS_6half_tESN_NSA_8TiledMMAINSA_8MMA_AtomIJNSA_4SM904GMMA25MMA_64x64x16_F32F16F16_SSILNSR_5MajorE1ELST_1ELNSR_7ScaleInE1ELSU_1EEEEEENSA_6LayoutISE_NSB_IJNSC_ILi0EEESY_SY_EEEEENSB_IJNSA_10UnderscoreES11_S11_EEEEENS7_6detail26Sm90ImplicitGemmTileTraitsINSA_13SM90_TMA_LOADENSA_14ComposedLayoutINSA_7SwizzleILi3ELi4ELi3EEENSA_18smem_ptr_flag_bitsILi16EEENSX_INSB_IJNSB_IJSI_NSC_ILi4EEEEEENSB_IJNSC_ILi8EEES1C_EEENSB_IJSD_NSC_ILi11EEEEEEEEENSB_IJNSB_IJSD_NSC_ILi2048EEEEEENSB_IJSI_NSC_ILi512EEEEEENSB_IJSY_NSC_ILi8192EEEEEEEEEEEEEvEENS15_INSA_20SM90_TMA_LOAD_IM2COLENS17_IS19_S1B_NSX_INSB_IJNSB_IJSI_SD_EEES1F_S1H_EEENSB_IJNSB_IJSD_SY_EEES1M_NSB_IJSY_S1J_EEEEEEEEEEvEEEENS_8epilogue10collective6detail29Sm90TmaWarpSpecializedAdapterINS24_15DefaultEpilogueISN_NSB_IJlNSB_IJSD_llEEESY_EEES29_NS23_6thread17LinearCombinationISN_Li1EffLNS2A_9ScaleType4KindE0ELNS_15FloatRoundStyleE2ESN_EENS_4gemm15EpilogueDefaultEEEEEvvEEEEvNT_6ParamsE)
        /*0014*/ 	.word	0x00000000


	//----- nvinfo : EIATTR_MIN_STACK_SIZE
	.align		4
.L_14:
        /*0018*/ 	.byte	0x04, 0x12
        /*001a*/ 	.short	(.L_16 - .L_15)
	.align		4
.L_15:
        /*001c*/ 	.word	index@(_ZN7cutlass13device_kernelINS_4conv6kernel13ConvUniversalINS1_16ConvProblemShapeILNS1_8OperatorE2ELi2EEENS1_10collective14CollectiveConvINS1_46MainloopSm90TmaGmmaWarpSpecializedImplicitGemmILS5_2ELi11ELi2EN4cute5tupleIJNSA_1CILi1EEESD_SD_EEENS1_36KernelImplicitTmaWarpSpecializedSm90ELi1EEENSB_IJNSC_ILi256EEENSB_IJNSC_ILi64EEEEEENSB_IJNSC_ILi32EEEEEEEEENS_6half_tESN_NSA_8TiledMMAINSA_8MMA_AtomIJNSA_4SM904GMMA25MMA_64x64x16_F32F16F16_SSILNSR_5MajorE1ELST_1ELNSR_7ScaleInE1ELSU_1EEEEEENSA_6LayoutISE_NSB_IJNSC_ILi0EEESY_SY_EEEEENSB_IJNSA_10UnderscoreES11_S11_EEEEENS7_6detail26Sm90ImplicitGemmTileTraitsINSA_13SM90_TMA_LOADENSA_14ComposedLayoutINSA_7SwizzleILi3ELi4ELi3EEENSA_18smem_ptr_flag_bitsILi16EEENSX_INSB_IJNSB_IJSI_NSC_ILi4EEEEEENSB_IJNSC_ILi8EEES1C_EEENSB_IJSD_NSC_ILi11EEEEEEEEENSB_IJNSB_IJSD_NSC_ILi2048EEEEEENSB_IJSI_NSC_ILi512EEEEEENSB_IJSY_NSC_ILi8192EEEEEEEEEEEEEvEENS15_INSA_20SM90_TMA_LOAD_IM2COLENS17_IS19_S1B_NSX_INSB_IJNSB_IJSI_SD_EEES1F_S1H_EEENSB_IJNSB_IJSD_SY_EEES1M_NSB_IJSY_S1J_EEEEEEEEEEvEEEENS_8epilogue10collective6detail29Sm90TmaWarpSpecializedAdapterINS24_15DefaultEpilogueISN_NSB_IJlNSB_IJSD_llEEESY_EEES29_NS23_6thread17LinearCombinationISN_Li1EffLNS2A_9ScaleType4KindE0ELNS_15FloatRoundStyleE2ESN_EENS_4gemm15EpilogueDefaultEEEEEvvEEEEvNT_6ParamsE)
        /*0020*/ 	.word	0x00000000
.L_16:


//--------------------- .nv.compat                --------------------------
	.section	.nv.compat,"",@"SHT_CUDA_COMPAT_INFO"
	.align	4
        /*0000*/ 	.byte	0x02, 0x09, 0x01, 0x00, 0x02, 0x02, 0x04, 0x00, 0x02, 0x05, 0x05, 0x00, 0x03, 0x07, 0x01, 0x01
        /*0010*/ 	.byte	0x02, 0x03, 0x01, 0x00, 0x02, 0x06, 0x01, 0x00, 0x04, 0x0b, 0x08, 0x00, 0x00, 0x00, 0x00, 0x00
        /*0020*/ 	.byte	0x00, 0x00, 0x00, 0x00


//--------------------- .nv.info._ZN7cutlass13device_kernelINS_4conv6kernel13ConvUniversalINS1_16ConvProblemShapeILNS1_8OperatorE2ELi2EEENS1_10collective14CollectiveConvINS1_46MainloopSm90TmaGmmaWarpSpecializedImplicitGemmILS5_2ELi11ELi2EN4cute5tupleIJNSA_1CILi1EEESD_SD_EEENS1_36KernelImplicitTmaWarpSpecializedSm90ELi1EEENSB_IJNSC_ILi256EEENSB_IJNSC_ILi64EEEEEENSB_IJNSC_ILi32EEEEEEEEENS_6half_tESN_NSA_8TiledMMAINSA_8MMA_AtomIJNSA_4SM904GMMA25MMA_64x64x16_F32F16F16_SSILNSR_5MajorE1ELST_1ELNSR_7ScaleInE1ELSU_1EEEEEENSA_6LayoutISE_NSB_IJNSC_ILi0EEESY_SY_EEEEENSB_IJNSA_10UnderscoreES11_S11_EEEEENS7_6detail26Sm90ImplicitGemmTileTraitsINSA_13SM90_TMA_LOADENSA_14ComposedLayoutINSA_7SwizzleILi3ELi4ELi3EEENSA_18smem_ptr_flag_bitsILi16EEENSX_INSB_IJNSB_IJSI_NSC_ILi4EEEEEENSB_IJNSC_ILi8EEES1C_EEENSB_IJSD_NSC_ILi11EEEEEEEEENSB_IJNSB_IJSD_NSC_ILi2048EEEEEENSB_IJSI_NSC_ILi512EEEEEENSB_IJSY_NSC_ILi8192EEEEEEEEEEEEEvEENS15_INSA_20SM90_TMA_LOAD_IM2COLENS17_IS19_S1B_NSX_INSB_IJNSB_IJSI_SD_EEES1F_S1H_EEENSB_IJNSB_IJSD_SY_EEES1M_NSB_IJSY_S1J_EEEEEEEEEEvEEEENS_8epilogue10collective6detail29Sm90TmaWarpSpecializedAdapterINS24_15DefaultEpilogueISN_NSB_IJlNSB_IJSD_llEEESY_EEES29_NS23_6thread17LinearCombinationISN_Li1EffLNS2A_9ScaleType4KindE0ELNS_15FloatRoundStyleE2ESN_EENS_4gemm15EpilogueDefaultEEEEEvvEEEEvNT_6ParamsE --------------------------
	.section	.nv.info._ZN7cutlass13device_kernelINS_4conv6kernel13ConvUniversalINS1_16ConvProblemShapeILNS1_8OperatorE2ELi2EEENS1_10collective14CollectiveConvINS1_46MainloopSm90TmaGmmaWarpSpecializedImplicitGemmILS5_2ELi11ELi2EN4cute5tupleIJNSA_1CILi1EEESD_SD_EEENS1_36KernelImplicitTmaWarpSpecializedSm90ELi1EEENSB_IJNSC_ILi256EEENSB_IJNSC_ILi64EEEEEENSB_IJNSC_ILi32EEEEEEEEENS_6half_tESN_NSA_8TiledMMAINSA_8MMA_AtomIJNSA_4SM904GMMA25MMA_64x64x16_F32F16F16_SSILNSR_5MajorE1ELST_1ELNSR_7ScaleInE1ELSU_1EEEEEENSA_6LayoutISE_NSB_IJNSC_ILi0EEESY_SY_EEEEENSB_IJNSA_10UnderscoreES11_S11_EEEEENS7_6detail26Sm90ImplicitGemmTileTraitsINSA_13SM90_TMA_LOADENSA_14ComposedLayoutINSA_7SwizzleILi3ELi4ELi3EEENSA_18smem_ptr_flag_bitsILi16EEENSX_INSB_IJNSB_IJSI_NSC_ILi4EEEEEENSB_IJNSC_ILi8EEES1C_EEENSB_IJSD_NSC_ILi11EEEEEEEEENSB_IJNSB_IJSD_NSC_ILi2048EEEEEENSB_IJSI_NSC_ILi512EEEEEENSB_IJSY_NSC_ILi8192EEEEEEEEEEEEEvEENS15_INSA_20SM90_TMA_LOAD_IM2COLENS17_IS19_S1B_NSX_INSB_IJNSB_IJSI_SD_EEES1F_S1H_EEENSB_IJNSB_IJSD_SY_EEES1M_NSB_IJSY_S1J_EEEEEEEEEEvEEEENS_8epilogue10collective6detail29Sm90TmaWarpSpecializedAdapterINS24_15DefaultEpilogueISN_NSB_IJlNSB_IJSD_llEEESY_EEES29_NS23_6thread17LinearCombinationISN_Li1EffLNS2A_9ScaleType4KindE0ELNS_15FloatRoundStyleE2ESN_EENS_4gemm15EpilogueDefaultEEEEEvvEEEEvNT_6ParamsE,"",@"SHT_CUDA_INFO"
	.sectionflags	@""
	.align	4


	//----- nvinfo : EIATTR_CUDA_API_VERSION
	.align		4
        /*0000*/ 	.byte	0x04, 0x37
        /*0002*/ 	.short	(.L_18 - .L_17)
.L_17:
        /*0004*/ 	.word	0x00000082


	//----- nvinfo : EIATTR_KPARAM_INFO
	.align		4
.L_18:
        /*0008*/ 	.byte	0x04, 0x17
        /*000a*/ 	.short	(.L_20 - .L_19)
.L_19:
        /*000c*/ 	.word	0x00000000
        /*0010*/ 	.short	0x0000
        /*0012*/ 	.short	0x0070
        /*0014*/ 	.byte	0x00, 0xf0, 0x01, 0x0e


	//----- nvinfo : EIATTR_SPARSE_MMA_MASK
	.align		4
.L_20:
        /*0018*/ 	.byte	0x03, 0x50
        /*001a*/ 	.short	0x0000


	//----- nvinfo : EIATTR_MAXREG_COUNT
	.align		4
        /*001c*/ 	.byte	0x03, 0x1b
        /*001e*/ 	.short	0x00ff


	//----- nvinfo : EIATTR_NUM_BARRIERS
	.align		4
        /*0020*/ 	.byte	0x02, 0x4c
        /*0022*/ 	.byte	0x01
	.zero		1


	//----- nvinfo : EIATTR_MERCURY_ISA_VERSION
	.align		4
        /*0024*/ 	.byte	0x03, 0x5f
        /*0026*/ 	.short	0x0101


	//----- nvinfo : EIATTR_COOP_GROUP_MASK_REGIDS
	.align		4
        /*0028*/ 	.byte	0x04, 0x29
        /*002a*/ 	.short	(.L_22 - .L_21)


	//   ....[0]....
.L_21:
        /*002c*/ 	.word	0xffffffff


	//   ....[1]....
        /*0030*/ 	.word	0xffffffff


	//   ....[2]....
        /*0034*/ 	.word	0xffffffff


	//----- nvinfo : EIATTR_COOP_GROUP_INSTR_OFFSETS
	.align		4
.L_22:
        /*0038*/ 	.byte	0x04, 0x28
        /*003a*/ 	.short	(.L_24 - .L_23)


	//   ....[0]....
.L_23:
        /*003c*/ 	.word	0x00000060


	//   ....[1]....
        /*0040*/ 	.word	0x00000070


	//   ....[2]....
        /*0044*/ 	.word	0x00000130


	//----- nvinfo : EIATTR_MBARRIER_INSTR_OFFSETS
	.align		4
.L_24:
        /*0048*/ 	.byte	0x04, 0x39
        /*004a*/ 	.short	(.L_26 - .L_25)


	//   ....[0]....
.L_25:
        /*004c*/ 	.word	0x00000270
        /*0050*/ 	.word	0x000000ff
        /*0054*/ 	.word	0x00037000
        /*0058*/ 	.short	0x0100
        /*005a*/ 	.byte	0x08
	.zero		1


	//   ....[1]....
        /*005c*/ 	.word	0x00000280
        /*0060*/ 	.word	0x000000ff
        /*0064*/ 	.word	0x00037058
        /*0068*/ 	.short	0x0100
        /*006a*/ 	.byte	0x08
	.zero		1


	//   ....[2]....
        /*006c*/ 	.word	0x00000290
        /*0070*/ 	.word	0x000000ff
        /*0074*/ 	.word	0x00037008
        /*0078*/ 	.short	0x0100
        /*007a*/ 	.byte	0x08
	.zero		1


	//   ....[3]....
        /*007c*/ 	.word	0x000002a0
        /*0080*/ 	.word	0x000000ff
        /*0084*/ 	.word	0x00037060
        /*0088*/ 	.short	0x0100
        /*008a*/ 	.byte	0x08
	.zero		1


	//   ....[4]....
        /*008c*/ 	.word	0x000002b0
        /*0090*/ 	.word	0x000000ff
        /*0094*/ 	.word	0x00037010
        /*0098*/ 	.short	0x0100
        /*009a*/ 	.byte	0x08
	.zero		1


	//   ....[5]....
        /*009c*/ 	.word	0x000002c0
        /*00a0*/ 	.word	0x000000ff
        /*00a4*/ 	.word	0x00037068
        /*00a8*/ 	.short	0x0100
        /*00aa*/ 	.byte	0x08
	.zero		1


	//   ....[6]....
        /*00ac*/ 	.word	0x000002d0
        /*00b0*/ 	.word	0x000000ff
        /*00b4*/ 	.word	0x00037018
        /*00b8*/ 	.short	0x0100
        /*00ba*/ 	.byte	0x08
	.zero		1


	//   ....[7]....
        /*00bc*/ 	.word	0x000002e0
        /*00c0*/ 	.word	0x000000ff
        /*00c4*/ 	.word	0x00037070
        /*00c8*/ 	.short	0x0100
        /*00ca*/ 	.byte	0x08
	.zero		1


	//   ....[8]....
        /*00cc*/ 	.word	0x000002f0
        /*00d0*/ 	.word	0x000000ff
        /*00d4*/ 	.word	0x00037020
        /*00d8*/ 	.short	0x0100
        /*00da*/ 	.byte	0x08
	.zero		1


	//   ....[9]....
        /*00dc*/ 	.word	0x00000300
        /*00e0*/ 	.word	0x000000ff
        /*00e4*/ 	.word	0x00037078
        /*00e8*/ 	.short	0x0100
        /*00ea*/ 	.byte	0x08
	.zero		1


	//   ....[10]....
        /*00ec*/ 	.word	0x00000310
        /*00f0*/ 	.word	0x000000ff
        /*00f4*/ 	.word	0x00037028
        /*00f8*/ 	.short	0x0100
        /*00fa*/ 	.byte	0x08
	.zero		1


	//   ....[11]....
        /*00fc*/ 	.word	0x00000320
        /*0100*/ 	.word	0x000000ff
        /*0104*/ 	.word	0x00037080
        /*0108*/ 	.short	0x0100
        /*010a*/ 	.byte	0x08
	.zero		1


	//   ....[12]....
        /*010c*/ 	.word	0x00000330
        /*0110*/ 	.word	0x000000ff
        /*0114*/ 	.word	0x00037030
        /*0118*/ 	.short	0x0100
        /*011a*/ 	.byte	0x08
	.zero		1


	//   ....[13]....
        /*011c*/ 	.word	0x00000340
        /*0120*/ 	.word	0x000000ff
        /*0124*/ 	.word	0x00037088
        /*0128*/ 	.short	0x0100
        /*012a*/ 	.byte	0x08
	.zero		1


	//   ....[14]....
        /*012c*/ 	.word	0x00000350
        /*0130*/ 	.word	0x000000ff
        /*0134*/ 	.word	0x00037038
        /*0138*/ 	.short	0x0100
        /*013a*/ 	.byte	0x08
	.zero		1


	//   ....[15]....
        /*013c*/ 	.word	0x00000360
        /*0140*/ 	.word	0x000000ff
        /*0144*/ 	.word	0x00037090
        /*0148*/ 	.short	0x0100
        /*014a*/ 	.byte	0x08
	.zero		1


	//   ....[16]....
        /*014c*/ 	.word	0x00000370
        /*0150*/ 	.word	0x000000ff
        /*0154*/ 	.word	0x00037040
        /*0158*/ 	.short	0x0100
        /*015a*/ 	.byte	0x08
	.zero		1


	//   ....[17]....
        /*015c*/ 	.word	0x00000380
        /*0160*/ 	.word	0x000000ff
        /*0164*/ 	.word	0x00037098
        /*0168*/ 	.short	0x0100
        /*016a*/ 	.byte	0x08
	.zero		1


	//   ....[18]....
        /*016c*/ 	.word	0x00000390
        /*0170*/ 	.word	0x000000ff
        /*0174*/ 	.word	0x00037048
        /*0178*/ 	.short	0x0100
        /*017a*/ 	.byte	0x08
	.zero		1


	//   ....[19]....
        /*017c*/ 	.word	0x000003a0
        /*0180*/ 	.word	0x000000ff
        /*0184*/ 	.word	0x000370a0
        /*0188*/ 	.short	0x0100
        /*018a*/ 	.byte	0x08
	.zero		1


	//   ....[20]....
        /*018c*/ 	.word	0x000003b0
        /*0190*/ 	.word	0x000000ff
        /*0194*/ 	.word	0x00037050
        /*0198*/ 	.short	0x0100
        /*019a*/ 	.byte	0x08
	.zero		1


	//   ....[21]....
        /*019c*/ 	.word	0x000003c0
        /*01a0*/ 	.word	0x000000ff
        /*01a4*/ 	.word	0x000370a8
        /*01a8*/ 	.short	0x0100
        /*01aa*/ 	.byte	0x08
	.zero		1


	//   ....[22]....
        /*01ac*/ 	.word	0x00001050
        /*01b0*/ 	.word	0x00000009
        /*01b4*/ 	.word	0x00037000
        /*01b8*/ 	.short	0x010a
        /*01ba*/ 	.byte	0x3f
	.zero		1


	//   ....[23]....
        /*01bc*/ 	.word	0x00001490
        /*01c0*/ 	.word	0x0000000a
        /*01c4*/ 	.word	0x00037000
        /*01c8*/ 	.short	0x010a
        /*01ca*/ 	.byte	0x3f
	.zero		1


	//   ....[24]....
        /*01cc*/ 	.word	0x00001790
        /*01d0*/ 	.word	0x000000ff
        /*01d4*/ 	.word	0x00000000
        /*01d8*/ 	.short	0x0101
        /*01da*/ 	.byte	0x07
	.zero		1


	//   ....[25]....
        /*01dc*/ 	.word	0x00001980
        /*01e0*/ 	.word	0x00000007
        /*01e4*/ 	.word	0x00000000
        /*01e8*/ 	.short	0x0101
        /*01ea*/ 	.byte	0x3f
	.zero		1


	//   ....[26]....
        /*01ec*/ 	.word	0x0000c490
        /*01f0*/ 	.word	0x00000004
        /*01f4*/ 	.word	0x00037058
        /*01f8*/ 	.short	0x010a
        /*01fa*/ 	.byte	0x3f
	.zero		1


	//   ....[27]....
        /*01fc*/ 	.word	0x0000cb20
        /*0200*/ 	.word	0x00000003
        /*0204*/ 	.word	0x00000000
        /*0208*/ 	.short	0x010a
        /*020a*/ 	.byte	0x3f
	.zero		1


	//   ....[28]....
        /*020c*/ 	.word	0x0000cbd0
        /*0210*/ 	.word	0x00000000
        /*0214*/ 	.word	0x00000000
        /*0218*/ 	.short	0x010a
        /*021a*/ 	.byte	0x3f
	.zero		1


	//   ....[29]....
        /*021c*/ 	.word	0x0000cc80
        /*0220*/ 	.word	0x00000000
        /*0224*/ 	.word	0x00000000
        /*0228*/ 	.short	0x010a
        /*022a*/ 	.byte	0x3f
	.zero		1


	//   ....[30]....
        /*022c*/ 	.word	0x0000cd30
        /*0230*/ 	.word	0x00000000
        /*0234*/ 	.word	0x00000000
        /*0238*/ 	.short	0x010a
        /*023a*/ 	.byte	0x3f
	.zero		1


	//   ....[31]....
        /*023c*/ 	.word	0x0000cde0
        /*0240*/ 	.word	0x00000000
        /*0244*/ 	.word	0x00000000
        /*0248*/ 	.short	0x010a
        /*024a*/ 	.byte	0x3f
	.zero		1


	//   ....[32]....
        /*024c*/ 	.word	0x0000ce90
        /*0250*/ 	.word	0x00000000
        /*0254*/ 	.word	0x00000000
        /*0258*/ 	.short	0x010a
        /*025a*/ 	.byte	0x3f
	.zero		1


	//   ....[33]....
        /*025c*/ 	.word	0x0000cf40
        /*0260*/ 	.word	0x00000000
        /*0264*/ 	.word	0x00000000
        /*0268*/ 	.short	0x010a
        /*026a*/ 	.byte	0x3f
	.zero		1


	//   ....[34]....
        /*026c*/ 	.word	0x0000cff0
        /*0270*/ 	.word	0x00000000
        /*0274*/ 	.word	0x00000000
        /*0278*/ 	.short	0x010a
        /*027a*/ 	.byte	0x3f
	.zero		1


	//   ....[35]....
        /*027c*/ 	.word	0x0000d0a0
        /*0280*/ 	.word	0x00000000
        /*0284*/ 	.word	0x00000000
        /*0288*/ 	.short	0x010a
        /*028a*/ 	.byte	0x3f
	.zero		1


	//   ....[36]....
        /*028c*/ 	.word	0x0000d150
        /*0290*/ 	.word	0x00000000
        /*0294*/ 	.word	0x00000000
        /*0298*/ 	.short	0x010a
        /*029a*/ 	.byte	0x3f
	.zero		1


	//   ....[37]....
        /*029c*/ 	.word	0x0000d200
        /*02a0*/ 	.word	0x00000007
        /*02a4*/ 	.word	0x00000000
        /*02a8*/ 	.short	0x010a
        /*02aa*/ 	.byte	0x3f
	.zero		1


	//----- nvinfo : EIATTR_NUM_MBARRIERS
	.align		4
.L_26:
        /*02ac*/ 	.byte	0x03, 0x38
        /*02ae*/ 	.short	0x0016


	//----- nvinfo : EIATTR_EXIT_INSTR_OFFSETS
	.align		4
        /*02b0*/ 	.byte	0x04, 0x1c
        /*02b2*/ 	.short	(.L_28 - .L_27)


	//   ....[0]....
.L_27:
        /*02b4*/ 	.word	0x00000b80


	//   ....[1]....
        /*02b8*/ 	.word	0x00001b70


	//   ....[2]....
        /*02bc*/ 	.word	0x00001c70


	//   ....[3]....
        /*02c0*/ 	.word	0x00009020


	//   ....[4]....
        /*02c4*/ 	.word	0x00009060


	//   ....[5]....
        /*02c8*/ 	.word	0x0000c270


	//   ....[6]....
        /*02cc*/ 	.word	0x0000c2b0


	//   ....[7]....
        /*02d0*/ 	.word	0x0000c2d0


	//   ....[8]....
        /*02d4*/ 	.word	0x0000ca10


	//   ....[9]....
        /*02d8*/ 	.word	0x0000d230


	//----- nvinfo : EIATTR_MAX_THREADS
	.align		4
.L_28:
        /*02dc*/ 	.byte	0x04, 0x05
        /*02de*/ 	.short	(.L_30 - .L_29)
.L_29:
        /*02e0*/ 	.word	0x00000100
        /*02e4*/ 	.word	0x00000001
        /*02e8*/ 	.word	0x00000001


	//----- nvinfo : EIATTR_CRS_STACK_SIZE
	.align		4
.L_30:
        /*02ec*/ 	.byte	0x04, 0x1e
        /*02ee*/ 	.short	(.L_32 - .L_31)
.L_31:
        /*02f0*/ 	.word	0x00000000


	//----- nvinfo : EIATTR_CBANK_PARAM_SIZE
	.align		4
.L_32:
        /*02f4*/ 	.byte	0x03, 0x19
        /*02f6*/ 	.short	0x03f0


	//----- nvinfo : EIATTR_PARAM_CBANK
	.align		4
        /*02f8*/ 	.byte	0x04, 0x0a
        /*02fa*/ 	.short	(.L_34 - .L_33)
	.align		4
.L_33:
        /*02fc*/ 	.word	index@(.nv.constant0._ZN7cutlass13device_kernelINS_4conv6kernel13ConvUniversalINS1_16ConvProblemShapeILNS1_8OperatorE2ELi2EEENS1_10collective14CollectiveConvINS1_46MainloopSm90TmaGmmaWarpSpecializedImplicitGemmILS5_2ELi11ELi2EN4cute5tupleIJNSA_1CILi1EEESD_SD_EEENS1_36KernelImplicitTmaWarpSpecializedSm90ELi1EEENSB_IJNSC_ILi256EEENSB_IJNSC_ILi64EEEEEENSB_IJNSC_ILi32EEEEEEEEENS_6half_tESN_NSA_8TiledMMAINSA_8MMA_AtomIJNSA_4SM904GMMA25MMA_64x64x16_F32F16F16_SSILNSR_5MajorE1ELST_1ELNSR_7ScaleInE1ELSU_1EEEEEENSA_6LayoutISE_NSB_IJNSC_ILi0EEESY_SY_EEEEENSB_IJNSA_10UnderscoreES11_S11_EEEEENS7_6detail26Sm90ImplicitGemmTileTraitsINSA_13SM90_TMA_LOADENSA_14ComposedLayoutINSA_7SwizzleILi3ELi4ELi3EEENSA_18smem_ptr_flag_bitsILi16EEENSX_INSB_IJNSB_IJSI_NSC_ILi4EEEEEENSB_IJNSC_ILi8EEES1C_EEENSB_IJSD_NSC_ILi11EEEEEEEEENSB_IJNSB_IJSD_NSC_ILi2048EEEEEENSB_IJSI_NSC_ILi512EEEEEENSB_IJSY_NSC_ILi8192EEEEEEEEEEEEEvEENS15_INSA_20SM90_TMA_LOAD_IM2COLENS17_IS19_S1B_NSX_INSB_IJNSB_IJSI_SD_EEES1F_S1H_EEENSB_IJNSB_IJSD_SY_EEES1M_NSB_IJSY_S1J_EEEEEEEEEEvEEEENS_8epilogue10collective6detail29Sm90TmaWarpSpecializedAdapterINS24_15DefaultEpilogueISN_NSB_IJlNSB_IJSD_llEEESY_EEES29_NS23_6thread17LinearCombinationISN_Li1EffLNS2A_9ScaleType4KindE0ELNS_15FloatRoundStyleE2ESN_EENS_4gemm15EpilogueDefaultEEEEEvvEEEEvNT_6ParamsE)
        /*0300*/ 	.short	0x0210
        /*0302*/ 	.short	0x03f0


	//----- nvinfo : EIATTR_SW_WAR
	.align		4
.L_34:
        /*0304*/ 	.byte	0x04, 0x36
        /*0306*/ 	.short	(.L_36 - .L_35)
.L_35:
        /*0308*/ 	.word	0x00000008
.L_36:


//--------------------- .nv.callgraph             --------------------------
	.section	.nv.callgraph,"",@"SHT_CUDA_CALLGRAPH"
	.align	4
	.sectionentsize	8
	.align		4
        /*0000*/ 	.word	0x00000000
	.align		4
        /*0004*/ 	.word	0xffffffff
	.align		4
        /*0008*/ 	.word	0x00000000
	.align		4
        /*000c*/ 	.word	0xfffffffe
	.align		4
        /*0010*/ 	.word	0x00000000
	.align		4
        /*0014*/ 	.word	0xfffffffd
	.align		4
        /*0018*/ 	.word	0x00000000
	.align		4
        /*001c*/ 	.word	0xfffffffc


//--------------------- .nv.constant4             --------------------------
	.section	.nv.constant4,"a",@progbits
	.align	8
	.align		8
.nv.constant4:
        /*0000*/ 	.dword	_ZN39_INTERNAL_537e0794_4_k_cu_f4db6cd2_27444cuda3std3__45__cpo5beginE
	.align		8
        /*0008*/ 	.dword	_ZN39_INTERNAL_537e0794_4_k_cu_f4db6cd2_27444cuda3std3__45__cpo3endE
	.align		8
        /*0010*/ 	.dword	_ZN39_INTERNAL_537e0794_4_k_cu_f4db6cd2_27444cuda3std3__45__cpo6cbeginE
	.align		8
        /*0018*/ 	.dword	_ZN39_INTERNAL_537e0794_4_k_cu_f4db6cd2_27444cuda3std3__45__cpo4cendE
	.align		8
        /*0020*/ 	.dword	_ZN39_INTERNAL_537e0794_4_k_cu_f4db6cd2_27444cuda3std3__441_GLOBAL__N__537e0794_4_k_cu_f4db6cd2_27446ignoreE
	.align		8
        /*0028*/ 	.dword	_ZN39_INTERNAL_537e0794_4_k_cu_f4db6cd2_27444cuda3std3__419piecewise_constructE
	.align		8
        /*0030*/ 	.dword	_ZN39_INTERNAL_537e0794_4_k_cu_f4db6cd2_27444cuda3std3__48in_placeE
	.align		8
        /*0038*/ 	.dword	_ZN39_INTERNAL_537e0794_4_k_cu_f4db6cd2_27444cuda3std6ranges3__45__cpo4swapE
	.align		8
        /*0040*/ 	.dword	_ZN39_INTERNAL_537e0794_4_k_cu_f4db6cd2_27444cuda3std6ranges3__45__cpo9iter_moveE
	.align		8
        /*0048*/ 	.dword	_ZN39_INTERNAL_537e0794_4_k_cu_f4db6cd2_27444cute7productE
	.align		8
        /*0050*/ 	.dword	_ZN39_INTERNAL_537e0794_4_k_cu_f4db6cd2_27444cute1_E


//--------------------- .text._ZN7cutlass13device_kernelINS_4conv6kernel13ConvUniversalINS1_16ConvProblemShapeILNS1_8OperatorE2ELi2EEENS1_10collective14CollectiveConvINS1_46MainloopSm90TmaGmmaWarpSpecializedImplicitGemmILS5_2ELi11ELi2EN4cute5tupleIJNSA_1CILi1EEESD_SD_EEENS1_36KernelImplicitTmaWarpSpecializedSm90ELi1EEENSB_IJNSC_ILi256EEENSB_IJNSC_ILi64EEEEEENSB_IJNSC_ILi32EEEEEEEEENS_6half_tESN_NSA_8TiledMMAINSA_8MMA_AtomIJNSA_4SM904GMMA25MMA_64x64x16_F32F16F16_SSILNSR_5MajorE1ELST_1ELNSR_7ScaleInE1ELSU_1EEEEEENSA_6LayoutISE_NSB_IJNSC_ILi0EEESY_SY_EEEEENSB_IJNSA_10UnderscoreES11_S11_EEEEENS7_6detail26Sm90ImplicitGemmTileTraitsINSA_13SM90_TMA_LOADENSA_14ComposedLayoutINSA_7SwizzleILi3ELi4ELi3EEENSA_18smem_ptr_flag_bitsILi16EEENSX_INSB_IJNSB_IJSI_NSC_ILi4EEEEEENSB_IJNSC_ILi8EEES1C_EEENSB_IJSD_NSC_ILi11EEEEEEEEENSB_IJNSB_IJSD_NSC_ILi2048EEEEEENSB_IJSI_NSC_ILi512EEEEEENSB_IJSY_NSC_ILi8192EEEEEEEEEEEEEvEENS15_INSA_20SM90_TMA_LOAD_IM2COLENS17_IS19_S1B_NSX_INSB_IJNSB_IJSI_SD_EEES1F_S1H_EEENSB_IJNSB_IJSD_SY_EEES1M_NSB_IJSY_S1J_EEEEEEEEEEvEEEENS_8epilogue10collective6detail29Sm90TmaWarpSpecializedAdapterINS24_15DefaultEpilogueISN_NSB_IJlNSB_IJSD_llEEESY_EEES29_NS23_6thread17LinearCombinationISN_Li1EffLNS2A_9ScaleType4KindE0ELNS_15FloatRoundStyleE2ESN_EENS_4gemm15EpilogueDefaultEEEEEvvEEEEvNT_6ParamsE --------------------------
	.section	.text._ZN7cutlass13device_kernelINS_4conv6kernel13ConvUniversalINS1_16ConvProblemShapeILNS1_8OperatorE2ELi2EEENS1_10collective14CollectiveConvINS1_46MainloopSm90TmaGmmaWarpSpecializedImplicitGemmILS5_2ELi11ELi2EN4cute5tupleIJNSA_1CILi1EEESD_SD_EEENS1_36KernelImplicitTmaWarpSpecializedSm90ELi1EEENSB_IJNSC_ILi256EEENSB_IJNSC_ILi64EEEEEENSB_IJNSC_ILi32EEEEEEEEENS_6half_tESN_NSA_8TiledMMAINSA_8MMA_AtomIJNSA_4SM904GMMA25MMA_64x64x16_F32F16F16_SSILNSR_5MajorE1ELST_1ELNSR_7ScaleInE1ELSU_1EEEEEENSA_6LayoutISE_NSB_IJNSC_ILi0EEESY_SY_EEEEENSB_IJNSA_10UnderscoreES11_S11_EEEEENS7_6detail26Sm90ImplicitGemmTileTraitsINSA_13SM90_TMA_LOADENSA_14ComposedLayoutINSA_7SwizzleILi3ELi4ELi3EEENSA_18smem_ptr_flag_bitsILi16EEENSX_INSB_IJNSB_IJSI_NSC_ILi4EEEEEENSB_IJNSC_ILi8EEES1C_EEENSB_IJSD_NSC_ILi11EEEEEEEEENSB_IJNSB_IJSD_NSC_ILi2048EEEEEENSB_IJSI_NSC_ILi512EEEEEENSB_IJSY_NSC_ILi8192EEEEEEEEEEEEEvEENS15_INSA_20SM90_TMA_LOAD_IM2COLENS17_IS19_S1B_NSX_INSB_IJNSB_IJSI_SD_EEES1F_S1H_EEENSB_IJNSB_IJSD_SY_EEES1M_NSB_IJSY_S1J_EEEEEEEEEEvEEEENS_8epilogue10collective6detail29Sm90TmaWarpSpecializedAdapterINS24_15DefaultEpilogueISN_NSB_IJlNSB_IJSD_llEEESY_EEES29_NS23_6thread17LinearCombinationISN_Li1EffLNS2A_9ScaleType4KindE0ELNS_15FloatRoundStyleE2ESN_EENS_4gemm15EpilogueDefaultEEEEEvvEEEEvNT_6ParamsE,"ax",@progbits
	.align	128
.text._ZN7cutlass13device_kernelINS_4conv6kernel13ConvUniversalINS1_16ConvProblemShapeILNS1_8OperatorE2ELi2EEENS1_10collective14CollectiveConvINS1_46MainloopSm90TmaGmmaWarpSpecializedImplicitGemmILS5_2ELi11ELi2EN4cute5tupleIJNSA_1CILi1EEESD_SD_EEENS1_36KernelImplicitTmaWarpSpecializedSm90ELi1EEENSB_IJNSC_ILi256EEENSB_IJNSC_ILi64EEEEEENSB_IJNSC_ILi32EEEEEEEEENS_6half_tESN_NSA_8TiledMMAINSA_8MMA_AtomIJNSA_4SM904GMMA25MMA_64x64x16_F32F16F16_SSILNSR_5MajorE1ELST_1ELNSR_7ScaleInE1ELSU_1EEEEEENSA_6LayoutISE_NSB_IJNSC_ILi0EEESY_SY_EEEEENSB_IJNSA_10UnderscoreES11_S11_EEEEENS7_6detail26Sm90ImplicitGemmTileTraitsINSA_13SM90_TMA_LOADENSA_14ComposedLayoutINSA_7SwizzleILi3ELi4ELi3EEENSA_18smem_ptr_flag_bitsILi16EEENSX_INSB_IJNSB_IJSI_NSC_ILi4EEEEEENSB_IJNSC_ILi8EEES1C_EEENSB_IJSD_NSC_ILi11EEEEEEEEENSB_IJNSB_IJSD_NSC_ILi2048EEEEEENSB_IJSI_NSC_ILi512EEEEEENSB_IJSY_NSC_ILi8192EEEEEEEEEEEEEvEENS15_INSA_20SM90_TMA_LOAD_IM2COLENS17_IS19_S1B_NSX_INSB_IJNSB_IJSI_SD_EEES1F_S1H_EEENSB_IJNSB_IJSD_SY_EEES1M_NSB_IJSY_S1J_EEEEEEEEEEvEEEENS_8epilogue10collective6detail29Sm90TmaWarpSpecializedAdapterINS24_15DefaultEpilogueISN_NSB_IJlNSB_IJSD_llEEESY_EEES29_NS23_6thread17LinearCombinationISN_Li1EffLNS2A_9ScaleType4KindE0ELNS_15FloatRoundStyleE2ESN_EENS_4gemm15EpilogueDefaultEEEEEvvEEEEvNT_6ParamsE:
        .type           _ZN7cutlass13device_kernelINS_4conv6kernel13ConvUniversalINS1_16ConvProblemShapeILNS1_8OperatorE2ELi2EEENS1_10collective14CollectiveConvINS1_46MainloopSm90TmaGmmaWarpSpecializedImplicitGemmILS5_2ELi11ELi2EN4cute5tupleIJNSA_1CILi1EEESD_SD_EEENS1_36KernelImplicitTmaWarpSpecializedSm90ELi1EEENSB_IJNSC_ILi256EEENSB_IJNSC_ILi64EEEEEENSB_IJNSC_ILi32EEEEEEEEENS_6half_tESN_NSA_8TiledMMAINSA_8MMA_AtomIJNSA_4SM904GMMA25MMA_64x64x16_F32F16F16_SSILNSR_5MajorE1ELST_1ELNSR_7ScaleInE1ELSU_1EEEEEENSA_6LayoutISE_NSB_IJNSC_ILi0EEESY_SY_EEEEENSB_IJNSA_10UnderscoreES11_S11_EEEEENS7_6detail26Sm90ImplicitGemmTileTraitsINSA_13SM90_TMA_LOADENSA_14ComposedLayoutINSA_7SwizzleILi3ELi4ELi3EEENSA_18smem_ptr_flag_bitsILi16EEENSX_INSB_IJNSB_IJSI_NSC_ILi4EEEEEENSB_IJNSC_ILi8EEES1C_EEENSB_IJSD_NSC_ILi11EEEEEEEEENSB_IJNSB_IJSD_NSC_ILi2048EEEEEENSB_IJSI_NSC_ILi512EEEEEENSB_IJSY_NSC_ILi8192EEEEEEEEEEEEEvEENS15_INSA_20SM90_TMA_LOAD_IM2COLENS17_IS19_S1B_NSX_INSB_IJNSB_IJSI_SD_EEES1F_S1H_EEENSB_IJNSB_IJSD_SY_EEES1M_NSB_IJSY_S1J_EEEEEEEEEEvEEEENS_8epilogue10collective6detail29Sm90TmaWarpSpecializedAdapterINS24_15DefaultEpilogueISN_NSB_IJlNSB_IJSD_llEEESY_EEES29_NS23_6thread17LinearCombinationISN_Li1EffLNS2A_9ScaleType4KindE0ELNS_15FloatRoundStyleE2ESN_EENS_4gemm15EpilogueDefaultEEEEEvvEEEEvNT_6ParamsE,@function
        .size           _ZN7cutlass13device_kernelINS_4conv6kernel13ConvUniversalINS1_16ConvProblemShapeILNS1_8OperatorE2ELi2EEENS1_10collective14CollectiveConvINS1_46MainloopSm90TmaGmmaWarpSpecializedImplicitGemmILS5_2ELi11ELi2EN4cute5tupleIJNSA_1CILi1EEESD_SD_EEENS1_36KernelImplicitTmaWarpSpecializedSm90ELi1EEENSB_IJNSC_ILi256EEENSB_IJNSC_ILi64EEEEEENSB_IJNSC_ILi32EEEEEEEEENS_6half_tESN_NSA_8TiledMMAINSA_8MMA_AtomIJNSA_4SM904GMMA25MMA_64x64x16_F32F16F16_SSILNSR_5MajorE1ELST_1ELNSR_7ScaleInE1ELSU_1EEEEEENSA_6LayoutISE_NSB_IJNSC_ILi0EEESY_SY_EEEEENSB_IJNSA_10UnderscoreES11_S11_EEEEENS7_6detail26Sm90ImplicitGemmTileTraitsINSA_13SM90_TMA_LOADENSA_14ComposedLayoutINSA_7SwizzleILi3ELi4ELi3EEENSA_18smem_ptr_flag_bitsILi16EEENSX_INSB_IJNSB_IJSI_NSC_ILi4EEEEEENSB_IJNSC_ILi8EEES1C_EEENSB_IJSD_NSC_ILi11EEEEEEEEENSB_IJNSB_IJSD_NSC_ILi2048EEEEEENSB_IJSI_NSC_ILi512EEEEEENSB_IJSY_NSC_ILi8192EEEEEEEEEEEEEvEENS15_INSA_20SM90_TMA_LOAD_IM2COLENS17_IS19_S1B_NSX_INSB_IJNSB_IJSI_SD_EEES1F_S1H_EEENSB_IJNSB_IJSD_SY_EEES1M_NSB_IJSY_S1J_EEEEEEEEEEvEEEENS_8epilogue10collective6detail29Sm90TmaWarpSpecializedAdapterINS24_15DefaultEpilogueISN_NSB_IJlNSB_IJSD_llEEESY_EEES29_NS23_6thread17LinearCombinationISN_Li1EffLNS2A_9ScaleType4KindE0ELNS_15FloatRoundStyleE2ESN_EENS_4gemm15EpilogueDefaultEEEEEvvEEEEvNT_6ParamsE,(.L_x_261 - _ZN7cutlass13device_kernelINS_4conv6kernel13ConvUniversalINS1_16ConvProblemShapeILNS1_8OperatorE2ELi2EEENS1_10collective14CollectiveConvINS1_46MainloopSm90TmaGmmaWarpSpecializedImplicitGemmILS5_2ELi11ELi2EN4cute5tupleIJNSA_1CILi1EEESD_SD_EEENS1_36KernelImplicitTmaWarpSpecializedSm90ELi1EEENSB_IJNSC_ILi256EEENSB_IJNSC_ILi64EEEEEENSB_IJNSC_ILi32EEEEEEEEENS_6half_tESN_NSA_8TiledMMAINSA_8MMA_AtomIJNSA_4SM904GMMA25MMA_64x64x16_F32F16F16_SSILNSR_5MajorE1ELST_1ELNSR_7ScaleInE1ELSU_1EEEEEENSA_6LayoutISE_NSB_IJNSC_ILi0EEESY_SY_EEEEENSB_IJNSA_10UnderscoreES11_S11_EEEEENS7_6detail26Sm90ImplicitGemmTileTraitsINSA_13SM90_TMA_LOADENSA_14ComposedLayoutINSA_7SwizzleILi3ELi4ELi3EEENSA_18smem_ptr_flag_bitsILi16EEENSX_INSB_IJNSB_IJSI_NSC_ILi4EEEEEENSB_IJNSC_ILi8EEES1C_EEENSB_IJSD_NSC_ILi11EEEEEEEEENSB_IJNSB_IJSD_NSC_ILi2048EEEEEENSB_IJSI_NSC_ILi512EEEEEENSB_IJSY_NSC_ILi8192EEEEEEEEEEEEEvEENS15_INSA_20SM90_TMA_LOAD_IM2COLENS17_IS19_S1B_NSX_INSB_IJNSB_IJSI_SD_EEES1F_S1H_EEENSB_IJNSB_IJSD_SY_EEES1M_NSB_IJSY_S1J_EEEEEEEEEEvEEEENS_8epilogue10collective6detail29Sm90TmaWarpSpecializedAdapterINS24_15DefaultEpilogueISN_NSB_IJlNSB_IJSD_llEEESY_EEES29_NS23_6thread17LinearCombinationISN_Li1EffLNS2A_9ScaleType4KindE0ELNS_15FloatRoundStyleE2ESN_EENS_4gemm15EpilogueDefaultEEEEEvvEEEEvNT_6ParamsE)
        .other          _ZN7cutlass13device_kernelINS_4conv6kernel13ConvUniversalINS1_16ConvProblemShapeILNS1_8OperatorE2ELi2EEENS1_10collective14CollectiveConvINS1_46MainloopSm90TmaGmmaWarpSpecializedImplicitGemmILS5_2ELi11ELi2EN4cute5tupleIJNSA_1CILi1EEESD_SD_EEENS1_36KernelImplicitTmaWarpSpecializedSm90ELi1EEENSB_IJNSC_ILi256EEENSB_IJNSC_ILi64EEEEEENSB_IJNSC_ILi32EEEEEEEEENS_6half_tESN_NSA_8TiledMMAINSA_8MMA_AtomIJNSA_4SM904GMMA25MMA_64x64x16_F32F16F16_SSILNSR_5MajorE1ELST_1ELNSR_7ScaleInE1ELSU_1EEEEEENSA_6LayoutISE_NSB_IJNSC_ILi0EEESY_SY_EEEEENSB_IJNSA_10UnderscoreES11_S11_EEEEENS7_6detail26Sm90ImplicitGemmTileTraitsINSA_13SM90_TMA_LOADENSA_14ComposedLayoutINSA_7SwizzleILi3ELi4ELi3EEENSA_18smem_ptr_flag_bitsILi16EEENSX_INSB_IJNSB_IJSI_NSC_ILi4EEEEEENSB_IJNSC_ILi8EEES1C_EEENSB_IJSD_NSC_ILi11EEEEEEEEENSB_IJNSB_IJSD_NSC_ILi2048EEEEEENSB_IJSI_NSC_ILi512EEEEEENSB_IJSY_NSC_ILi8192EEEEEEEEEEEEEvEENS15_INSA_20SM90_TMA_LOAD_IM2COLENS17_IS19_S1B_NSX_INSB_IJNSB_IJSI_SD_EEES1F_S1H_EEENSB_IJNSB_IJSD_SY_EEES1M_NSB_IJSY_S1J_EEEEEEEEEEvEEEENS_8epilogue10collective6detail29Sm90TmaWarpSpecializedAdapterINS24_15DefaultEpilogueISN_NSB_IJlNSB_IJSD_llEEESY_EEES29_NS23_6thread17LinearCombinationISN_Li1EffLNS2A_9ScaleType4KindE0ELNS_15FloatRoundStyleE2ESN_EENS_4gemm15EpilogueDefaultEEEEEvvEEEEvNT_6ParamsE,@"STO_CUDA_ENTRY STV_DEFAULT"
_ZN7cutlass13device_kernelINS_4conv6kernel13ConvUniversalINS1_16ConvProblemShapeILNS1_8OperatorE2ELi2EEENS1_10collective14CollectiveConvINS1_46MainloopSm90TmaGmmaWarpSpecializedImplicitGemmILS5_2ELi11ELi2EN4cute5tupleIJNSA_1CILi1EEESD_SD_EEENS1_36KernelImplicitTmaWarpSpecializedSm90ELi1EEENSB_IJNSC_ILi256EEENSB_IJNSC_ILi64EEEEEENSB_IJNSC_ILi32EEEEEEEEENS_6half_tESN_NSA_8TiledMMAINSA_8MMA_AtomIJNSA_4SM904GMMA25MMA_64x64x16_F32F16F16_SSILNSR_5MajorE1ELST_1ELNSR_7ScaleInE1ELSU_1EEEEEENSA_6LayoutISE_NSB_IJNSC_ILi0EEESY_SY_EEEEENSB_IJNSA_10UnderscoreES11_S11_EEEEENS7_6detail26Sm90ImplicitGemmTileTraitsINSA_13SM90_TMA_LOADENSA_14ComposedLayoutINSA_7SwizzleILi3ELi4ELi3EEENSA_18smem_ptr_flag_bitsILi16EEENSX_INSB_IJNSB_IJSI_NSC_ILi4EEEEEENSB_IJNSC_ILi8EEES1C_EEENSB_IJSD_NSC_ILi11EEEEEEEEENSB_IJNSB_IJSD_NSC_ILi2048EEEEEENSB_IJSI_NSC_ILi512EEEEEENSB_IJSY_NSC_ILi8192EEEEEEEEEEEEEvEENS15_INSA_20SM90_TMA_LOAD_IM2COLENS17_IS19_S1B_NSX_INSB_IJNSB_IJSI_SD_EEES1F_S1H_EEENSB_IJNSB_IJSD_SY_EEES1M_NSB_IJSY_S1J_EEEEEEEEEEvEEEENS_8epilogue10collective6detail29Sm90TmaWarpSpecializedAdapterINS24_15DefaultEpilogueISN_NSB_IJlNSB_IJSD_llEEESY_EEES29_NS23_6thread17LinearCombinationISN_Li1EffLNS2A_9ScaleType4KindE0ELNS_15FloatRoundStyleE2ESN_EENS_4gemm15EpilogueDefaultEEEEEvvEEEEvNT_6ParamsE:
[----:B------:R-:W-:Y:S01]  /*0000*/  LDC R1, c[0x0][0x28] ;  /* 0x00000a00ff017b82 */ /* 0x000fe20000000800 */
[----:B------:R-:W0:Y:S01]  /*0010*/  S2R R13, SR_TID.X ;  /* 0x00000000000d7919 */ /* 0x000e220000002100 */
[----:B------:R-:W-:Y:S01]  /*0020*/  ELECT P0, URZ, PT ;  /* 0x00000000003f782f */ /* 0x000fe20003800000 */
[----:B------:R-:W-:Y:S01]  /*0030*/  BSSY B0, `(.L_x_0) ;  /* 0x000000f000007945 */ /* 0x000fe20003800000 */
[--C-:B0-----:R-:W-:Y:S02]  /*0040*/  SHF.R.U32.HI R0, RZ, 0x5, R13.reuse ;  /* 0x00000005ff007819 */ /* 0x101fe4000001160d */
[----:B------:R-:W-:-:S03]  /*0050*/  SHF.R.U32.HI R3, RZ, 0x7, R13 ;  /* 0x00000007ff037819 */ /* 0x000fc6000001160d */
[----:B------:R-:W0:Y:S04]  /*0060*/  SHFL.IDX PT, R2, R0, RZ, 0x1f ;  /* 0x00001fff00027589 */ /* 0x000e2800000e0000 */
[----:B------:R1:W2:Y:S01]  /*0070*/  SHFL.IDX PT, R9, R3, RZ, 0x1f ;  /* 0x00001fff03097589 */ /* 0x0002a200000e0000 */
[----:B0-----:R-:W-:-:S13]  /*0080*/  ISETP.NE.OR P0, PT, R2, RZ, !P0 ;  /* 0x000000ff0200720c */ /* 0x001fda0004705670 */
[----:B-12---:R-:W-:Y:S05]  /*0090*/  @P0 BRA `(.L_x_1) ;  /* 0x0000000000200947 */ /* 0x006fea0003800000 */
[----:B------:R-:W-:Y:S02]  /*00a0*/  ULDC.64 UR4, c[0x0][0x198] ;  /* 0x0000660000047ab9 */ /* 0x000fe40000000a00 */
[----:B------:R-:W-:Y:S02]  /*00b0*/  UIADD3 UR6, UP0, UR4, 0xf0, URZ ;  /* 0x000000f004067890 */ /* 0x000fe4000ff1e03f */
[----:B------:R-:W-:Y:S02]  /*00c0*/  UIADD3 UR4, UP1, UR4, 0x1f0, URZ ;  /* 0x000001f004047890 */ /* 0x000fe4000ff3e03f */
[----:B------:R-:W-:Y:S02]  /*00d0*/  UIADD3.X UR7, URZ, UR5, URZ, UP0, !UPT ;  /* 0x000000053f077290 */ /* 0x000fe400087fe43f */
[----:B------:R-:W-:-:S07]  /*00e0*/  UIADD3.X UR5, URZ, UR5, URZ, UP1, !UPT ;  /* 0x000000053f057290 */ /* 0x000fce0008ffe43f */
[----:B------:R0:W-:Y:S02]  /*00f0*/  UTMACCTL.PF [UR6] ;  /* 0x00000000060079b9 */ /* 0x0001e40008040000 */
[----:B------:R0:W-:Y:S02]  /*0100*/  UTMACCTL.PF [UR4] ;  /* 0x00000000040079b9 */ /* 0x0001e40008040000 */
[----:B0-----:R-:W-:Y:S01]  /*0110*/  NOP ;  /* 0x0000000000007918 */ /* 0x001fe20000000000 */
.L_x_1:
[----:B------:R-:W-:Y:S05]  /*0120*/  BSYNC B0 ;  /* 0x0000000000007941 */ /* 0x000fea0003800000 */
.L_x_0:
[----:B------:R-:W0:Y:S01]  /*0130*/  SHFL.IDX PT, R0, R0, RZ, 0x1f ;  /* 0x00001fff00007589 */ /* 0x000e2200000e0000 */
[----:B------:R-:W-:-:S04]  /*0140*/  SHF.R.S32.HI R3, RZ, 0x1f, R2 ;  /* 0x0000001fff037819 */ /* 0x000fc80000011402 */
[----:B------:R-:W-:Y:S02]  /*0150*/  LEA.HI R3, R3, R2, RZ, 0x2 ;  /* 0x0000000203037211 */ /* 0x000fe400078f10ff */
[----:B0-----:R-:W-:-:S13]  /*0160*/  ISETP.NE.AND P0, PT, R0, RZ, PT ;  /* 0x000000ff0000720c */ /* 0x001fda0003f05270 */
[----:B------:R-:W-:Y:S05]  /*0170*/  @P0 BRA `(.L_x_2) ;  /* 0x00000000009c0947 */ /* 0x000fea0003800000 */
[----:B------:R-:W-:Y:S01]  /*0180*/  ELECT P0, URZ, PT ;  /* 0x00000000003f782f */ /* 0x000fe20003800000 */
[----:B------:R-:W-:-:S12]  /*0190*/  BSSY B0, `(.L_x_2) ;  /* 0x0000025000007945 */ /* 0x000fd80003800000 */
[----:B------:R-:W-:Y:S05]  /*01a0*/  @!P0 BRA `(.L_x_3) ;  /* 0x00000000008c8947 */ /* 0x000fea0003800000 */
[----:B------:R-:W0:Y:S01]  /*01b0*/  S2UR UR8, SR_CgaCtaId ;  /* 0x00000000000879c3 */ /* 0x000e220000008800 */
[----:B------:R-:W-:Y:S01]  /*01c0*/  UMOV UR4, 0x400 ;  /* 0x0000040000047882 */ /* 0x000fe20000000000 */
[----:B------:R-:W-:Y:S01]  /*01d0*/  UMOV UR5, 0x1 ;  /* 0x0000000100057882 */ /* 0x000fe20000000000 */
[----:B------:R-:W-:Y:S02]  /*01e0*/  UMOV UR6, 0x80 ;  /* 0x0000008000067882 */ /* 0x000fe40000000000 */
[----:B------:R-:W-:-:S04]  /*01f0*/  UIADD3 UR6, -UR6, 0x100000, URZ ;  /* 0x0010000006067890 */ /* 0x000fc8000fffe13f */
[----:B------:R-:W-:Y:S02]  /*0200*/  USHF.L.U32 UR7, UR6, 0xb, URZ ;  /* 0x0000000b06077899 */ /* 0x000fe4000800063f */
[----:B------:R-:W-:Y:S02]  /*0210*/  USHF.L.U32 UR6, UR6, 0x1, URZ ;  /* 0x0000000106067899 */ /* 0x000fe4000800063f */
[----:B0-----:R-:W-:Y:S02]  /*0220*/  ULEA UR8, UR8, UR4, 0x18 ;  /* 0x0000000408087291 */ /* 0x001fe4000f8ec03f */
[----:B------:R-:W-:-:S04]  /*0230*/  UIADD3 UR4, -UR5, 0x100000, URZ ;  /* 0x0010000005047890 */ /* 0x000fc8000fffe13f */
[----:B------:R-:W-:Y:S02]  /*0240*/  USHF.L.U32 UR5, UR4, 0xb, URZ ;  /* 0x0000000b04057899 */ /* 0x000fe4000800063f */
[----:B------:R-:W-:Y:S01]  /*0250*/  USHF.L.U32 UR4, UR4, 0x1, URZ ;  /* 0x0000000104047899 */ /* 0x000fe2000800063f */
[----:B------:R-:W0:Y:S11]  /*0260*/  FENCE.VIEW.ASYNC.S ;  /* 0x00000000000073c6 */ /* 0x000e360000000000 */
[----:B0-----:R0:W1:Y:S01]  /*0270*/  SYNCS.EXCH.64 URZ, [UR8+0x37000], UR4 ;  /* 0x03700004083f75b2 */ /* 0x0010620008000100 */
[----:B------:R0:W2:Y:S01]  /*0280*/  SYNCS.EXCH.64 URZ, [UR8+0x37058], UR6 ;  /* 0x03705806083f75b2 */ /* 0x0000a20008000100 */
[----:B------:R0:W3:Y:S01]  /*0290*/  SYNCS.EXCH.64 URZ, [UR8+0x37008], UR4 ;  /* 0x03700804083f75b2 */ /* 0x0000e20008000100 */
[----:B------:R0:W4:Y:S01]  /*02a0*/  SYNCS.EXCH.64 URZ, [UR8+0x37060], UR6 ;  /* 0x03706006083f75b2 */ /* 0x0001220008000100 */
[----:B------:R0:W0:Y:S01]  /*02b0*/  SYNCS.EXCH.64 URZ, [UR8+0x37010], UR4 ;  /* 0x03701004083f75b2 */ /* 0x0000220008000100 */
        /* <DEDUP_REMOVED lines=17> */
[----:B------:R-:W-:Y:S01]  /*03d0*/  NOP ;  /* 0x0000000000007918 */ /* 0x000fe20000000000 */
.L_x_3:
[----:B0-----:R-:W-:Y:S05]  /*03e0*/  BSYNC B0 ;  /* 0x0000000000007941 */ /* 0x001fea0003800000 */
.L_x_2:
[----:B------:R-:W-:Y:S01]  /*03f0*/  ULDC.64 UR4, c[0x0][0x598] ;  /* 0x0001660000047ab9 */ /* 0x000fe20000000a00 */
[----:B------:R-:W-:Y:S01]  /*0400*/  LOP3.LUT R3, R3, 0xfffffffc, RZ, 0xc0, !PT ;  /* 0xfffffffc03037812 */ /* 0x000fe200078ec0ff */
[----:B------:R-:W-:Y:S01]  /*0410*/  NOP ;  /* 0x0000000000007918 */ /* 0x000fe20000000000 */
[----:B------:R-:W-:Y:S01]  /*0420*/  ISETP.NE.U32.AND P0, PT, RZ, UR4, PT ;  /* 0x00000004ff007c0c */ /* 0x000fe2000bf05070 */
[----:B------:R-:W-:Y:S01]  /*0430*/  NOP ;  /* 0x0000000000007918 */ /* 0x000fe20000000000 */
[----:B------:R-:W-:Y:S01]  /*0440*/  SHF.R.S32.HI R0, RZ, 0x1f, R13 ;  /* 0x0000001fff007819 */ /* 0x000fe2000001140d */
[----:B------:R-:W-:Y:S01]  /*0450*/  IMAD.IADD R8, R2, 0x1, -R3 ;  /* 0x0000000102087824 */ /* 0x000fe200078e0a03 */
[----:B-1234-:R-:W-:Y:S01]  /*0460*/  BAR.SYNC.DEFER_BLOCKING 0x0 ;  /* 0x0000000000007b1d */ /* 0x01efe20000010000 */
[----:B------:R-:W-:Y:S02]  /*0470*/  ISETP.NE.AND.EX P0, PT, RZ, UR5, PT, P0 ;  /* 0x00000005ff007c0c */ /* 0x000fe4000bf05300 */
[----:B------:R-:W-:-:S02]  /*0480*/  LEA.HI R0, R0, R13, RZ, 0x7 ;  /* 0x0000000d00007211 */ /* 0x000fc400078f38ff */
[C---:B------:R-:W-:Y:S01]  /*0490*/  LOP3.LUT P1, RZ, R9.reuse, R8, RZ, 0xfc, !PT ;  /* 0x0000000809ff7212 */ /* 0x040fe2000782fcff */
[----:B------:R-:W-:Y:S01]  /*04a0*/  ULDC.64 UR12, c[0x0][0x208] ;  /* 0x00008200000c7ab9 */ /* 0x000fe20000000a00 */
[----:B------:R-:W-:Y:S02]  /*04b0*/  LOP3.LUT R0, R0, 0xffffff80, RZ, 0xc0, !PT ;  /* 0xffffff8000007812 */ /* 0x000fe400078ec0ff */
[----:B------:R-:W-:Y:S02]  /*04c0*/  ISETP.NE.AND P2, PT, R9, 0x1, PT ;  /* 0x000000010900780c */ /* 0x000fe40003f45270 */
[----:B------:R-:W-:Y:S01]  /*04d0*/  SEL R5, RZ, 0x1, P1 ;  /* 0x00000001ff057807 */ /* 0x000fe20000800000 */
[----:B------:R-:W-:-:S03]  /*04e0*/  IMAD.IADD R3, R13, 0x1, -R0 ;  /* 0x000000010d037824 */ /* 0x000fc600078e0a00 */
[----:B------:R-:W-:Y:S01]  /*04f0*/  SEL R5, R5, 0x2, P2 ;  /* 0x0000000205057807 */ /* 0x000fe20001000000 */
[----:B------:R-:W-:Y:S06]  /*0500*/  @!P0 BRA `(.L_x_4) ;  /* 0x00000000001c8947 */ /* 0x000fec0003800000 */
[----:B------:R-:W0:Y:S02]  /*0510*/  LDC.64 R6, c[0x0][0x598] ;  /* 0x00016600ff067b82 */ /* 0x000e240000000a00 */
[----:B0-----:R-:W2:Y:S02]  /*0520*/  LDG.E.64 R6, desc[UR12][R6.64] ;  /* 0x0000000c06067981 */ /* 0x001ea4000c1e1b00 */
[----:B--2---:R-:W-:-:S04]  /*0530*/  ISETP.NE.U32.AND P0, PT, R6, RZ, PT ;  /* 0x000000ff0600720c */ /* 0x004fc80003f05070 */
[----:B------:R-:W-:-:S13]  /*0540*/  ISETP.NE.AND.EX P0, PT, R7, RZ, PT, P0 ;  /* 0x000000ff0700720c */ /* 0x000fda0003f05300 */
[----:B------:R-:W-:Y:S05]  /*0550*/  @!P0 BRA `(.L_x_4) ;  /* 0x0000000000088947 */ /* 0x000fea0003800000 */
[----:B------:R2:W5:Y:S01]  /*0560*/  LD.E R0, desc[UR12][R6.64] ;  /* 0x0000000c06007980 */ /* 0x000562000c101900 */
[----:B------:R-:W-:Y:S05]  /*0570*/  BRA `(.L_x_5) ;  /* 0x0000000000207947 */ /* 0x000fea0003800000 */
.L_x_4:
[----:B------:R-:W-:Y:S02]  /*0580*/  ULDC.64 UR4, c[0x0][0x588] ;  /* 0x0001620000047ab9 */ /* 0x000fe40000000a00 */
[----:B------:R-:W-:-:S04]  /*0590*/  ISETP.NE.U32.AND P0, PT, RZ, UR4, PT ;  /* 0x00000004ff007c0c */ /* 0x000fc8000bf05070 */
[----:B------:R-:W-:-:S13]  /*05a0*/  ISETP.NE.AND.EX P0, PT, RZ, UR5, PT, P0 ;  /* 0x00000005ff007c0c */ /* 0x000fda000bf05300 */
[----:B------:R-:W-:Y:S05]  /*05b0*/  @!P0 BRA `(.L_x_6) ;  /* 0x00000000000c8947 */ /* 0x000fea0003800000 */
[----:B------:R-:W0:Y:S02]  /*05c0*/  LDC.64 R6, c[0x0][0x588] ;  /* 0x00016200ff067b82 */ /* 0x000e240000000a00 */
[----:B0-----:R0:W5:Y:S01]  /*05d0*/  LDG.E R0, desc[UR12][R6.64] ;  /* 0x0000000c06007981 */ /* 0x001162000c1e1900 */
[----:B------:R-:W-:Y:S05]  /*05e0*/  BRA `(.L_x_5) ;  /* 0x0000000000047947 */ /* 0x000fea0003800000 */
.L_x_6:
[----:B------:R-:W1:Y:S02]  /*05f0*/  LDC R0, c[0x0][0x580] ;  /* 0x00016000ff007b82 */ /* 0x000e640000000800 */
.L_x_5:
[----:B------:R-:W-:Y:S02]  /*0600*/  ULDC.64 UR4, c[0x0][0x5a0] ;  /* 0x0001680000047ab9 */ /* 0x000fe40000000a00 */
[----:B------:R-:W-:-:S04]  /*0610*/  ISETP.NE.U32.AND P0, PT, RZ, UR4, PT ;  /* 0x00000004ff007c0c */ /* 0x000fc8000bf05070 */
[----:B------:R-:W-:-:S13]  /*0620*/  ISETP.NE.AND.EX P0, PT, RZ, UR5, PT, P0 ;  /* 0x00000005ff007c0c */ /* 0x000fda000bf05300 */
[----:B------:R-:W-:Y:S05]  /*0630*/  @!P0 BRA `(.L_x_7) ;  /* 0x00000000001c8947 */ /* 0x000fea0003800000 */
[----:B0-2---:R-:W0:Y:S02]  /*0640*/  LDC.64 R6, c[0x0][0x5a0] ;  /* 0x00016800ff067b82 */ /* 0x005e240000000a00 */
[----:B0-----:R-:W2:Y:S02]  /*0650*/  LDG.E.64 R6, desc[UR12][R6.64] ;  /* 0x0000000c06067981 */ /* 0x001ea4000c1e1b00 */
[----:B--2---:R-:W-:-:S04]  /*0660*/  ISETP.NE.U32.AND P0, PT, R6, RZ, PT ;  /* 0x000000ff0600720c */ /* 0x004fc80003f05070 */
[----:B------:R-:W-:-:S13]  /*0670*/  ISETP.NE.AND.EX P0, PT, R7, RZ, PT, P0 ;  /* 0x000000ff0700720c */ /* 0x000fda0003f05300 */
[----:B------:R-:W-:Y:S05]  /*0680*/  @!P0 BRA `(.L_x_7) ;  /* 0x0000000000088947 */ /* 0x000fea0003800000 */
[----:B------:R0:W5:Y:S01]  /*0690*/  LD.E R2, desc[UR12][R6.64] ;  /* 0x0000000c06027980 */ /* 0x000162000c101900 */
[----:B------:R-:W-:Y:S05]  /*06a0*/  BRA `(.L_x_8) ;  /* 0x0000000000207947 */ /* 0x000fea0003800000 */
.L_x_7:
[----:B------:R-:W-:Y:S02]  /*06b0*/  ULDC.64 UR4, c[0x0][0x590] ;  /* 0x0001640000047ab9 */ /* 0x000fe40000000a00 */
[----:B------:R-:W-:-:S04]  /*06c0*/  ISETP.NE.U32.AND P0, PT, RZ, UR4, PT ;  /* 0x00000004ff007c0c */ /* 0x000fc8000bf05070 */
[----:B------:R-:W-:-:S13]  /*06d0*/  ISETP.NE.AND.EX P0, PT, RZ, UR5, PT, P0 ;  /* 0x00000005ff007c0c */ /* 0x000fda000bf05300 */
[----:B------:R-:W-:Y:S05]  /*06e0*/  @!P0 BRA `(.L_x_9) ;  /* 0x00000000000c8947 */ /* 0x000fea0003800000 */
[----:B0-2---:R-:W0:Y:S02]  /*06f0*/  LDC.64 R6, c[0x0][0x590] ;  /* 0x00016400ff067b82 */ /* 0x005e240000000a00 */
[----:B0-----:R4:W5:Y:S01]  /*0700*/  LDG.E R2, desc[UR12][R6.64] ;  /* 0x0000000c06027981 */ /* 0x001962000c1e1900 */
[----:B------:R-:W-:Y:S05]  /*0710*/  BRA `(.L_x_8) ;  /* 0x0000000000047947 */ /* 0x000fea0003800000 */
.L_x_9:
[----:B------:R-:W3:Y:S02]  /*0720*/  LDC R2, c[0x0][0x584] ;  /* 0x00016100ff027b82 */ /* 0x000ee40000000800 */
.L_x_8:
[----:B------:R-:W1:Y:S01]  /*0730*/  LDC R4, c[0x0][0x4c0] ;  /* 0x00013000ff047b82 */ /* 0x000e620000000800 */
[----:B------:R-:W0:Y:S07]  /*0740*/  S2R R15, SR_CTAID.Y ;  /* 0x00000000000f7919 */ /* 0x000e2e0000002600 */
[----:B------:R-:W3:Y:S08]  /*0750*/  LDC R157, c[0x0][0x4c4] ;  /* 0x00013100ff9d7b82 */ /* 0x000ef00000000800 */
[----:B------:R-:W3:Y:S01]  /*0760*/  LDC R16, c[0x0][0x290] ;  /* 0x0000a400ff107b82 */ /* 0x000ee20000000800 */
[----:B-1----:R-:W-:-:S05]  /*0770*/  VIADD R4, R4, 0x3f ;  /* 0x0000003f04047836 */ /* 0x002fca0000000000 */
[----:B0-2-4-:R-:W-:Y:S02]  /*0780*/  SHF.R.S32.HI R7, RZ, 0x1f, R4 ;  /* 0x0000001fff077819 */ /* 0x015fe40000011404 */
[----:B---3--:R-:W-:Y:S02]  /*0790*/  IABS R21, R157 ;  /* 0x0000009d00157213 */ /* 0x008fe40000000000 */
[----:B------:R-:W-:Y:S02]  /*07a0*/  LEA.HI R7, R7, R4, RZ, 0x6 ;  /* 0x0000000407077211 */ /* 0x000fe400078f30ff */
[----:B------:R-:W-:Y:S02]  /*07b0*/  IABS R14, R15 ;  /* 0x0000000f000e7213 */ /* 0x000fe40000000000 */
[----:B------:R-:W-:-:S04]  /*07c0*/  SHF.R.S32.HI R10, RZ, 0x6, R7 ;  /* 0x00000006ff0a7819 */ /* 0x000fc80000011407 */
[----:B------:R-:W-:-:S04]  /*07d0*/  IABS R17, R10 ;  /* 0x0000000a00117213 */ /* 0x000fc80000000000 */
[----:B------:R-:W0:Y:S08]  /*07e0*/  I2F.RP R4, R17 ;  /* 0x0000001100047306 */ /* 0x000e300000209400 */
[----:B0-----:R-:W0:Y:S02]  /*07f0*/  MUFU.RCP R4, R4 ;  /* 0x0000000400047308 */ /* 0x001e240000001000 */
[----:B0-----:R-:W-:Y:S01]  /*0800*/  VIADD R6, R4, 0xffffffe ;  /* 0x0ffffffe04067836 */ /* 0x001fe20000000000 */
[----:B------:R-:W-:-:S05]  /*0810*/  IABS R4, R10 ;  /* 0x0000000a00047213 */ /* 0x000fca0000000000 */
[----:B------:R0:W1:Y:S01]  /*0820*/  F2I.FTZ.U32.TRUNC.NTZ R7, R6 ;  /* 0x0000000600077305 */ /* 0x000062000021f000 */
[----:B------:R-:W-:Y:S02]  /*0830*/  IMAD.MOV R19, RZ, RZ, -R4 ;  /* 0x000000ffff137224 */ /* 0x000fe400078e0a04 */
[----:B0-----:R-:W-:Y:S02]  /*0840*/  IMAD.MOV.U32 R6, RZ, RZ, RZ ;  /* 0x000000ffff067224 */ /* 0x001fe400078e00ff */
[----:B-1----:R-:W-:-:S04]  /*0850*/  IMAD.MOV R12, RZ, RZ, -R7 ;  /* 0x000000ffff0c7224 */ /* 0x002fc800078e0a07 */
[----:B------:R-:W-:-:S04]  /*0860*/  IMAD R11, R12, R17, RZ ;  /* 0x000000110c0b7224 */ /* 0x000fc800078e02ff */
[----:B------:R-:W-:Y:S02]  /*0870*/  IMAD.HI.U32 R7, R7, R11, R6 ;  /* 0x0000000b07077227 */ /* 0x000fe400078e0006 */
[----:B------:R-:W0:Y:S02]  /*0880*/  I2F.RP R11, R21 ;  /* 0x00000015000b7306 */ /* 0x000e240000209400 */
[----:B------:R-:W-:-:S04]  /*0890*/  IMAD.MOV.U32 R6, RZ, RZ, R14 ;  /* 0x000000ffff067224 */ /* 0x000fc800078e000e */
[----:B------:R-:W-:-:S04]  /*08a0*/  IMAD.HI.U32 R4, R7, R6, RZ ;  /* 0x0000000607047227 */ /* 0x000fc800078e00ff */
[----:B------:R-:W-:-:S05]  /*08b0*/  IMAD R6, R4, R19, R6 ;  /* 0x0000001304067224 */ /* 0x000fca00078e0206 */
[----:B------:R-:W-:Y:S01]  /*08c0*/  ISETP.GT.U32.AND P1, PT, R17, R6, PT ;  /* 0x000000061100720c */ /* 0x000fe20003f24070 */
[----:B0-----:R-:W0:-:S12]  /*08d0*/  MUFU.RCP R11, R11 ;  /* 0x0000000b000b7308 */ /* 0x001e180000001000 */
[----:B------:R-:W-:Y:S02]  /*08e0*/  @!P1 IMAD.IADD R6, R6, 0x1, -R17 ;  /* 0x0000000106069824 */ /* 0x000fe400078e0a11 */
[----:B------:R-:W-:Y:S01]  /*08f0*/  @!P1 VIADD R4, R4, 0x1 ;  /* 0x0000000104049836 */ /* 0x000fe20000000000 */
[----:B------:R-:W-:Y:S01]  /*0900*/  ISETP.NE.AND P1, PT, R10, RZ, PT ;  /* 0x000000ff0a00720c */ /* 0x000fe20003f25270 */
[----:B0-----:R-:W-:Y:S01]  /*0910*/  VIADD R7, R11, 0xffffffe ;  /* 0x0ffffffe0b077836 */ /* 0x001fe20000000000 */
[----:B------:R-:W-:Y:S02]  /*0920*/  ISETP.GE.U32.AND P0, PT, R6, R17, PT ;  /* 0x000000110600720c */ /* 0x000fe40003f06070 */
[----:B------:R-:W-:-:S03]  /*0930*/  LOP3.LUT R6, R15, R10, RZ, 0x3c, !PT ;  /* 0x0000000a0f067212 */ /* 0x000fc600078e3cff */
[----:B------:R-:W0:Y:S01]  /*0940*/  F2I.FTZ.U32.TRUNC.NTZ R7, R7 ;  /* 0x0000000700077305 */ /* 0x000e22000021f000 */
[----:B------:R-:W-:Y:S01]  /*0950*/  ISETP.GE.AND P2, PT, R6, RZ, PT ;  /* 0x000000ff0600720c */ /* 0x000fe20003f46270 */
[----:B------:R-:W-:-:S06]  /*0960*/  IMAD.MOV.U32 R6, RZ, RZ, RZ ;  /* 0x000000ffff067224 */ /* 0x000fcc00078e00ff */
[----:B------:R-:W-:-:S04]  /*0970*/  @P0 VIADD R4, R4, 0x1 ;  /* 0x0000000104040836 */ /* 0x000fc80000000000 */
[----:B------:R-:W-:Y:S02]  /*0980*/  IMAD.MOV.U32 R14, RZ, RZ, R4 ;  /* 0x000000ffff0e7224 */ /* 0x000fe400078e0004 */
[----:B0-----:R-:W-:Y:S02]  /*0990*/  IMAD.MOV R4, RZ, RZ, -R7 ;  /* 0x000000ffff047224 */ /* 0x001fe400078e0a07 */
[----:B------:R-:W-:Y:S01]  /*09a0*/  @!P2 IMAD.MOV R14, RZ, RZ, -R14 ;  /* 0x000000ffff0ea224 */ /* 0x000fe200078e0a0e */
[----:B------:R-:W-:Y:S01]  /*09b0*/  @!P1 LOP3.LUT R14, RZ, R10, RZ, 0x33, !PT ;  /* 0x0000000aff0e9212 */ /* 0x000fe200078e33ff */
[----:B------:R-:W-:-:S03]  /*09c0*/  IMAD R11, R4, R21, RZ ;  /* 0x00000015040b7224 */ /* 0x000fc600078e02ff */
[----:B------:R-:W-:Y:S01]  /*09d0*/  IABS R4, R14 ;  /* 0x0000000e00047213 */ /* 0x000fe20000000000 */
[----:B------:R-:W-:-:S04]  /*09e0*/  IMAD.HI.U32 R6, R7, R11, R6 ;  /* 0x0000000b07067227 */ /* 0x000fc800078e0006 */
[----:B------:R-:W-:Y:S02]  /*09f0*/  IMAD.MOV.U32 R7, RZ, RZ, R4 ;  /* 0x000000ffff077224 */ /* 0x000fe400078e0004 */
[----:B------:R-:W-:Y:S02]  /*0a00*/  IMAD.MOV R11, RZ, RZ, -R14 ;  /* 0x000000ffff0b7224 */ /* 0x000fe400078e0a0e */
[----:B------:R-:W-:-:S04]  /*0a10*/  IMAD.HI.U32 R4, R6, R7, RZ ;  /* 0x0000000706047227 */ /* 0x000fc800078e00ff */
[----:B------:R-:W-:-:S04]  /*0a20*/  IMAD.MOV R6, RZ, RZ, -R4 ;  /* 0x000000ffff067224 */ /* 0x000fc800078e0a04 */
[----:B------:R-:W-:-:S05]  /*0a30*/  IMAD R6, R21, R6, R7 ;  /* 0x0000000615067224 */ /* 0x000fca00078e0207 */
[----:B------:R-:W-:-:S13]  /*0a40*/  ISETP.GT.U32.AND P1, PT, R21, R6, PT ;  /* 0x000000061500720c */ /* 0x000fda0003f24070 */
[----:B------:R-:W-:Y:S02]  /*0a50*/  @!P1 IMAD.IADD R6, R6, 0x1, -R21 ;  /* 0x0000000106069824 */ /* 0x000fe400078e0a15 */
[----:B------:R-:W-:Y:S01]  /*0a60*/  @!P1 VIADD R4, R4, 0x1 ;  /* 0x0000000104049836 */ /* 0x000fe20000000000 */
[----:B------:R-:W-:Y:S02]  /*0a70*/  ISETP.NE.AND P1, PT, R157, RZ, PT ;  /* 0x000000ff9d00720c */ /* 0x000fe40003f25270 */
[----:B------:R-:W-:Y:S02]  /*0a80*/  ISETP.GE.U32.AND P0, PT, R6, R21, PT ;  /* 0x000000150600720c */ /* 0x000fe40003f06070 */
[----:B------:R-:W-:-:S04]  /*0a90*/  LOP3.LUT R6, R14, R157, RZ, 0x3c, !PT ;  /* 0x0000009d0e067212 */ /* 0x000fc800078e3cff */
[----:B------:R-:W-:Y:S01]  /*0aa0*/  ISETP.GE.AND P2, PT, R6, RZ, PT ;  /* 0x000000ff0600720c */ /* 0x000fe20003f46270 */
[----:B------:R-:W-:-:S05]  /*0ab0*/  VIADD R6, R16, 0x1f ;  /* 0x0000001f10067836 */ /* 0x000fca0000000000 */
[----:B------:R-:W-:Y:S01]  /*0ac0*/  SHF.R.S32.HI R7, RZ, 0x1f, R6 ;  /* 0x0000001fff077819 */ /* 0x000fe20000011406 */
[----:B------:R-:W-:Y:S01]  /*0ad0*/  @P0 VIADD R4, R4, 0x1 ;  /* 0x0000000104040836 */ /* 0x000fe20000000000 */
[----:B------:R-:W-:Y:S02]  /*0ae0*/  ISETP.NE.AND P0, PT, R9, RZ, PT ;  /* 0x000000ff0900720c */ /* 0x000fe40003f05270 */
[----:B------:R-:W-:Y:S01]  /*0af0*/  LEA.HI R7, R7, R6, RZ, 0x5 ;  /* 0x0000000607077211 */ /* 0x000fe200078f28ff */
[----:B------:R-:W-:Y:S02]  /*0b00*/  IMAD R6, R10, R11, R15 ;  /* 0x0000000b0a067224 */ /* 0x000fe400078e020f */
[----:B------:R-:W-:Y:S01]  /*0b10*/  @!P2 IMAD.MOV R4, RZ, RZ, -R4 ;  /* 0x000000ffff04a224 */ /* 0x000fe200078e0a04 */
[----:B------:R-:W-:Y:S02]  /*0b20*/  @!P1 LOP3.LUT R4, RZ, R157, RZ, 0x33, !PT ;  /* 0x0000009dff049212 */ /* 0x000fe400078e33ff */
[----:B------:R-:W-:-:S03]  /*0b30*/  SHF.R.S32.HI R7, RZ, 0x5, R7 ;  /* 0x00000005ff077819 */ /* 0x000fc60000011407 */
[----:B------:R-:W-:-:S04]  /*0b40*/  IMAD.MOV R12, RZ, RZ, -R4 ;  /* 0x000000ffff0c7224 */ /* 0x000fc800078e0a04 */
[----:B------:R-:W-:Y:S01]  /*0b50*/  IMAD R157, R157, R12, R14 ;  /* 0x0000000c9d9d7224 */ /* 0x000fe200078e020e */
[----:B------:R-:W-:Y:S06]  /*0b60*/  @!P0 BRA `(.L_x_10) ;  /* 0x000000b400d48947 */ /* 0x000fec0003800000 */
[----:B------:R-:W-:-:S13]  /*0b70*/  ISETP.NE.AND P0, PT, R9, 0x1, PT ;  /* 0x000000010900780c */ /* 0x000fda0003f05270 */
[----:B------:R-:W-:Y:S05]  /*0b80*/  @P0 EXIT ;  /* 0x000000000000094d */ /* 0x000fea0003800000 */
[----:B------:R-:W-:Y:S01]  /*0b90*/  ISETP.GE.AND P0, PT, R16, 0x1, PT ;  /* 0x000000011000780c */ /* 0x000fe20003f06270 */
[----:B------:R-:W-:Y:S01]  /*0ba0*/  UMOV UR4, URZ ;  /* 0x0000003f00047c82 */ /* 0x000fe20008000000 */
[----:B------:R-:W-:Y:S02]  /*0bb0*/  CS2R R54, SRZ ;  /* 0x0000000000367805 */ /* 0x000fe4000001ff00 */
[----:B------:R-:W-:Y:S02]  /*0bc0*/  CS2R R120, SRZ ;  /* 0x0000000000787805 */ /* 0x000fe4000001ff00 */
[----:B------:R-:W-:Y:S02]  /*0bd0*/  CS2R R122, SRZ ;  /* 0x00000000007a7805 */ /* 0x000fe4000001ff00 */
[----:B------:R-:W-:Y:S02]  /*0be0*/  CS2R R124, SRZ ;  /* 0x00000000007c7805 */ /* 0x000fe4000001ff00 */
[----:B------:R-:W-:-:S02]  /*0bf0*/  CS2R R126, SRZ ;  /* 0x00000000007e7805 */ /* 0x000fc4000001ff00 */
[----:B------:R-:W-:Y:S02]  /*0c00*/  CS2R R128, SRZ ;  /* 0x0000000000807805 */ /* 0x000fe4000001ff00 */
        /* <DEDUP_REMOVED lines=57> */
[----:B------:R-:W-:Y:S01]  /*0fa0*/  CS2R R52, SRZ ;  /* 0x0000000000347805 */ /* 0x000fe2000001ff00 */
[----:B------:R-:W-:Y:S06]  /*0fb0*/  @!P0 BRA `(.L_x_11) ;  /* 0x0000000000d88947 */ /* 0x000fec0003800000 */
[----:B------:R-:W-:-:S04]  /*0fc0*/  LOP3.LUT R8, R5, 0x1, RZ, 0xfc, !PT ;  /* 0x0000000105087812 */ /* 0x000fc800078efcff */
[----:B------:R-:W-:-:S13]  /*0fd0*/  ISETP.NE.AND P1, PT, R8, 0x3, PT ;  /* 0x000000030800780c */ /* 0x000fda0003f25270 */
[----:B------:R-:W-:Y:S05]  /*0fe0*/  @!P1 BRA `(.L_x_12) ;  /* 0x0000000000049947 */ /* 0x000fea0003800000 */
[----:B------:R-:W-:Y:S01]  /*0ff0*/  BPT.TRAP 0x1 ;  /* 0x000000040000795c */ /* 0x000fe20000300000 */
.L_x_12:
[----:B------:R-:W0:Y:S01]  /*1000*/  S2UR UR5, SR_CgaCtaId ;  /* 0x00000000000579c3 */ /* 0x000e220000008800 */
[----:B------:R-:W-:Y:S01]  /*1010*/  SHF.L.U32 R8, RZ, 0x1f, RZ ;  /* 0x0000001fff087819 */ /* 0x000fe200000006ff */
[----:B------:R-:W-:Y:S02]  /*1020*/  UMOV UR4, 0x400 ;  /* 0x0000040000047882 */ /* 0x000fe40000000000 */
[----:B0-----:R-:W-:-:S12]  /*1030*/  ULEA UR4, UR5, UR4, 0x18 ;  /* 0x0000000405047291 */ /* 0x001fd8000f8ec03f */
.L_x_13:
[----:B0-----:R-:W-:-:S04]  /*1040*/  IMAD.U32 R9, RZ, RZ, UR4 ;  /* 0x00000004ff097e24 */ /* 0x001fc8000f8e00ff */
[----:B------:R0:W1:Y:S03]  /*1050*/  SYNCS.PHASECHK.TRANS64.TRYWAIT P1, [R9+URZ+0x37000], R8 ;  /* 0x03700008090075a7 */ /* 0x000066000802017f */
[----:B-1----:R-:W-:Y:S05]  /*1060*/  @!P1 NANOSLEEP.SYNCS 0x989680 ;  /* 0x009896800000995d */ /* 0x002fea0003900000 */
[----:B------:R-:W1:Y:S02]  /*1070*/  @!P1 SYNCS.PHASECHK.TRANS64 P1, [R9+URZ+0x37000], R8 ;  /* 0x03700008090095a7 */ /* 0x000e64000802007f */
[----:B-1----:R-:W-:Y:S05]  /*1080*/  @!P1 BRA `(.L_x_13) ;  /* 0xfffffffc00ec9947 */ /* 0x002fea000383ffff */
[----:B------:R-:W-:Y:S01]  /*1090*/  UIADD3 UR5, UR4, 0x2c000, URZ ;  /* 0x0002c00004057890 */ /* 0x000fe2000fffe03f */
[----:B------:R-:W-:Y:S01]  /*10a0*/  WARPGROUP.ARRIVE ;  /* 0x00000000000079c5 */ /* 0x000fe20000000000 */
[----:B------:R-:W-:Y:S02]  /*10b0*/  USHF.R.U32.HI UR4, URZ, 0x4, UR4 ;  /* 0x000000043f047899 */ /* 0x000fe40008011604 */
[----:B------:R-:W-:Y:S02]  /*10c0*/  USHF.R.U32.HI UR5, URZ, 0x4, UR5 ;  /* 0x000000043f057899 */ /* 0x000fe40008011605 */
[----:B------:R-:W-:Y:S02]  /*10d0*/  ULOP3.LUT UR8, UR4, 0x3fff, URZ, 0xc0, !UPT ;  /* 0x00003fff04087892 */ /* 0x000fe4000f8ec03f */
[----:B------:R-:W-:Y:S02]  /*10e0*/  ULOP3.LUT UR9, UR5, 0x3fff, URZ, 0xc0, !UPT ;  /* 0x00003fff05097892 */ /* 0x000fe4000f8ec03f */
[----:B------:R-:W-:-:S02]  /*10f0*/  UIADD3 UR10, UR8, 0x100, URZ ;  /* 0x00000100080a7890 */ /* 0x000fc4000fffe03f */
[----:B------:R-:W-:Y:S02]  /*1100*/  UIADD3 UR11, UR8, 0x200, URZ ;  /* 0x00000200080b7890 */ /* 0x000fe4000fffe03f */
[----:B------:R-:W-:Y:S01]  /*1110*/  UMOV UR4, UR8 ;  /* 0x0000000800047c82 */ /* 0x000fe20008000000 */
[----:B------:R-:W-:Y:S01]  /*1120*/  UMOV UR5, 0x40000040 ;  /* 0x4000004000057882 */ /* 0x000fe20000000000 */
[----:B------:R-:W-:Y:S01]  /*1130*/  UMOV UR6, UR9 ;  /* 0x0000000900067c82 */ /* 0x000fe20008000000 */
[----:B------:R-:W-:Y:S01]  /*1140*/  UMOV UR7, 0x40000040 ;  /* 0x4000004000077882 */ /* 0x000fe20000000000 */
[----:B------:R-:W-:Y:S01]  /*1150*/  UIADD3 UR14, UR8, 0x300, URZ ;  /* 0x00000300080e7890 */ /* 0x000fe2000fffe03f */
[----:B------:R-:W-:Y:S01]  /*1160*/  HGMMA.64x64x16.F32 R120, gdesc[UR4].tnspA.tnspB, RZ, !UPT ;  /* 0x60e00000047879f0 */ /* 0x000fe2000c7008ff */
[----:B------:R-:W-:Y:S01]  /*1170*/  UMOV UR4, UR10 ;  /* 0x0000000a00047c82 */ /* 0x000fe20008000000 */
[----:B------:R-:W-:Y:S01]  /*1180*/  UMOV UR5, 0x40000040 ;  /* 0x4000004000057882 */ /* 0x000fe20000000000 */
[----:B------:R-:W-:Y:S01]  /*1190*/  UIADD3 UR10, UR8, 0x280, URZ ;  /* 0x00000280080a7890 */ /* 0x000fe2000fffe03f */
[----:B------:R-:W-:Y:S01]  /*11a0*/  HGMMA.64x64x16.F32 R88, gdesc[UR4].tnspA.tnspB, RZ, !UPT ;  /* 0x60e00000045879f0 */ /* 0x000fe2000c7008ff */
[----:B------:R-:W-:Y:S01]  /*11b0*/  UMOV UR4, UR11 ;  /* 0x0000000b00047c82 */ /* 0x000fe20008000000 */
[----:B------:R-:W-:-:S02]  /*11c0*/  UMOV UR5, 0x40000040 ;  /* 0x4000004000057882 */ /* 0x000fc40000000000 */
[----:B------:R-:W-:Y:S01]  /*11d0*/  HGMMA.64x64x16.F32 R56, gdesc[UR4].tnspA.tnspB, RZ, !UPT ;  /* 0x60e00000043879f0 */ /* 0x000fe2000c7008ff */
[----:B------:R-:W-:Y:S01]  /*11e0*/  UMOV UR4, UR14 ;  /* 0x0000000e00047c82 */ /* 0x000fe20008000000 */
[----:B------:R-:W-:Y:S02]  /*11f0*/  UMOV UR5, 0x40000040 ;  /* 0x4000004000057882 */ /* 0x000fe40000000000 */
[----:B------:R-:W-:Y:S01]  /*1200*/  HGMMA.64x64x16.F32 R24, gdesc[UR4].tnspA.tnspB, RZ, !UPT ;  /* 0x60e00000041879f0 */ /* 0x000fe2000c7008ff */
[----:B------:R-:W-:Y:S02]  /*1210*/  UIADD3 UR4, UR8, 0x80, URZ ;  /* 0x0000008008047890 */ /* 0x000fe4000fffe03f */
[----:B------:R-:W-:Y:S02]  /*1220*/  UIADD3 UR6, UR9, 0x80, URZ ;  /* 0x0000008009067890 */ /* 0x000fe4000fffe03f */
[----:B------:R-:W-:Y:S01]  /*1230*/  UIADD3 UR9, UR8, 0x180, URZ ;  /* 0x0000018008097890 */ /* 0x000fe2000fffe03f */
[----:B------:R-:W-:Y:S01]  /*1240*/  UMOV UR5, 0x40000040 ;  /* 0x4000004000057882 */ /* 0x000fe20000000000 */
[----:B------:R-:W-:Y:S01]  /*1250*/  UMOV UR7, 0x40000040 ;  /* 0x4000004000077882 */ /* 0x000fe20000000000 */
[----:B------:R-:W-:-:S04]  /*1260*/  UIADD3 UR8, UR8, 0x380, URZ ;  /* 0x0000038008087890 */ /* 0x000fc8000fffe03f */
[----:B------:R-:W-:Y:S01]  /*1270*/  HGMMA.64x64x16.F32 R120, gdesc[UR4].tnspA.tnspB, R120 ;  /* 0x60e00000047879f0 */ /* 0x000fe20008700878 */
[----:B------:R-:W-:Y:S01]  /*1280*/  UMOV UR4, UR9 ;  /* 0x0000000900047c82 */ /* 0x000fe20008000000 */
[----:B------:R-:W-:Y:S02]  /*1290*/  UMOV UR5, 0x40000040 ;  /* 0x4000004000057882 */ /* 0x000fe40000000000 */
[----:B------:R-:W-:Y:S01]  /*12a0*/  HGMMA.64x64x16.F32 R88, gdesc[UR4].tnspA.tnspB, R88 ;  /* 0x60e00000045879f0 */ /* 0x000fe20008700858 */
[----:B------:R-:W-:Y:S01]  /*12b0*/  UMOV UR4, UR10 ;  /* 0x0000000a00047c82 */ /* 0x000fe20008000000 */
[----:B------:R-:W-:Y:S02]  /*12c0*/  UMOV UR5, 0x40000040 ;  /* 0x4000004000057882 */ /* 0x000fe40000000000 */
[----:B------:R-:W-:Y:S01]  /*12d0*/  HGMMA.64x64x16.F32 R56, gdesc[UR4].tnspA.tnspB, R56 ;  /* 0x60e00000043879f0 */ /* 0x000fe20008700838 */
[----:B------:R-:W-:Y:S01]  /*12e0*/  UMOV UR4, UR8 ;  /* 0x0000000800047c82 */ /* 0x000fe20008000000 */
[----:B------:R-:W-:-:S02]  /*12f0*/  UMOV UR5, 0x40000040 ;  /* 0x4000004000057882 */ /* 0x000fc40000000000 */
[----:B------:R-:W-:Y:S01]  /*1300*/  HGMMA.64x64x16.F32 R24, gdesc[UR4].tnspA.tnspB, R24, gsb0 ;  /* 0x60e00000041879f0 */ /* 0x000fe20008000818 */
[----:B------:R-:W-:-:S05]  /*1310*/  UMOV UR4, 0x1 ;  /* 0x0000000100047882 */ /* 0x000fca0000000000 */
.L_x_11:
[----:B0-----:R-:W-:-:S05]  /*1320*/  VIMNMX R8, R7, 0x1, PT ;  /* 0x0000000107087848 */ /* 0x001fca0003fe0100 */
[----:B------:R-:W-:-:S05]  /*1330*/  IMAD.IADD R7, R7, 0x1, -R8 ;  /* 0x0000000107077824 */ /* 0x000fca00078e0a08 */
[----:B------:R-:W-:-:S13]  /*1340*/  ISETP.GE.AND P1, PT, R7, 0x1, PT ;  /* 0x000000010700780c */ /* 0x000fda0003f26270 */
[----:B------:R-:W-:Y:S05]  /*1350*/  @!P1 BRA `(.L_x_14) ;  /* 0x0000000400489947 */ /* 0x000fea0003800000 */
[----:B------:R-:W0:Y:S01]  /*1360*/  S2UR UR5, SR_CgaCtaId ;  /* 0x00000000000579c3 */ /* 0x000e220000008800 */
[----:B------:R-:W-:Y:S01]  /*1370*/  UMOV UR6, 0x400 ;  /* 0x0000040000067882 */ /* 0x000fe20000000000 */
[----:B------:R-:W-:Y:S01]  /*1380*/  LOP3.LUT R12, R5, 0x1, RZ, 0xfc, !PT ;  /* 0x00000001050c7812 */ /* 0x000fe200078efcff */
[----:B------:R-:W-:Y:S01]  /*1390*/  IMAD.MOV.U32 R11, RZ, RZ, RZ ;  /* 0x000000ffff0b7224 */ /* 0x000fe200078e00ff */
[----:B------:R-:W-:Y:S01]  /*13a0*/  UISETP.NE.U32.AND UP0, UPT, UR4, URZ, UPT ;  /* 0x0000003f0400728c */ /* 0x000fe2000bf05070 */
[----:B------:R-:W-:Y:S01]  /*13b0*/  IMAD.MOV.U32 R8, RZ, RZ, R7 ;  /* 0x000000ffff087224 */ /* 0x000fe200078e0007 */
[----:B0-----:R-:W-:-:S04]  /*13c0*/  ULEA UR6, UR5, UR6, 0x18 ;  /* 0x0000000605067291 */ /* 0x001fc8000f8ec03f */
[----:B------:R-:W-:Y:S02]  /*13d0*/  UIADD3 UR5, UR6, 0x2c000, URZ ;  /* 0x0002c00006057890 */ /* 0x000fe4000fffe03f */
[----:B------:R-:W-:Y:S02]  /*13e0*/  USHF.R.U32.HI UR7, URZ, 0x4, UR6 ;  /* 0x000000043f077899 */ /* 0x000fe40008011606 */
[----:B------:R-:W-:Y:S02]  /*13f0*/  USHF.R.U32.HI UR5, URZ, 0x4, UR5 ;  /* 0x000000043f057899 */ /* 0x000fe40008011605 */
[----:B------:R-:W-:Y:S02]  /*1400*/  ULOP3.LUT UR19, UR7, 0x3fff, URZ, 0xc0, !UPT ;  /* 0x00003fff07137892 */ /* 0x000fe4000f8ec03f */
[----:B------:R-:W-:-:S03]  /*1410*/  ULOP3.LUT UR18, UR5, 0x3fff, URZ, 0xc0, !UPT ;  /* 0x00003fff05127892 */ /* 0x000fc6000f8ec03f */
[----:B------:R-:W-:-:S09]  /*1420*/  UMOV UR5, URZ ;  /* 0x0000003f00057c82 */ /* 0x000fd20008000000 */
.L_x_19:
[----:B------:R-:W-:-:S13]  /*1430*/  ISETP.NE.AND P2, PT, R12, 0x3, PT ;  /* 0x000000030c00780c */ /* 0x000fda0003f45270 */
[----:B0-----:R-:W-:Y:S05]  /*1440*/  @!P2 BRA `(.L_x_15) ;  /* 0x000000000004a947 */ /* 0x001fea0003800000 */
[----:B------:R-:W-:Y:S01]  /*1450*/  BPT.TRAP 0x1 ;  /* 0x000000040000795c */ /* 0x000fe20000300000 */
.L_x_15:
[----:B------:R-:W-:Y:S01]  /*1460*/  SHF.L.U32 R9, R11, 0x1f, RZ ;  /* 0x0000001f0b097819 */ /* 0x000fe200000006ff */
[----:B------:R-:W-:-:S12]  /*1470*/  ULEA UR7, UR4, UR6, 0x3 ;  /* 0x0000000604077291 */ /* 0x000fd8000f8e183f */
.L_x_16:
[----:B0-----:R-:W-:-:S04]  /*1480*/  IMAD.U32 R10, RZ, RZ, UR7 ;  /* 0x00000007ff0a7e24 */ /* 0x001fc8000f8e00ff */
[----:B------:R0:W1:Y:S03]  /*1490*/  SYNCS.PHASECHK.TRANS64.TRYWAIT P1, [R10+URZ+0x37000], R9 ;  /* 0x037000090a0075a7 */ /* 0x000066000802017f */
[----:B-1----:R-:W-:Y:S05]  /*14a0*/  @!P1 NANOSLEEP.SYNCS 0x989680 ;  /* 0x009896800000995d */ /* 0x002fea0003900000 */
[----:B------:R-:W1:Y:S02]  /*14b0*/  @!P1 SYNCS.PHASECHK.TRANS64 P1, [R10+URZ+0x37000], R9 ;  /* 0x037000090a0095a7 */ /* 0x000e64000802007f */
[----:B-1----:R-:W-:Y:S05]  /*14c0*/  @!P1 BRA `(.L_x_16) ;  /* 0xfffffffc00ec9947 */ /* 0x002fea000383ffff */
[----:B------:R-:W-:Y:S01]  /*14d0*/  ULEA UR7, UR4, UR19, 0xa ;  /* 0x0000001304077291 */ /* 0x000fe2000f8e503f */
[----:B------:R-:W-:Y:S01]  /*14e0*/  WARPGROUP.ARRIVE ;  /* 0x00000000000079c5 */ /* 0x000fe20000000000 */
[----:B------:R-:W-:Y:S02]  /*14f0*/  ULEA UR14, UR4, UR18, 0x8 ;  /* 0x00000012040e7291 */ /* 0x000fe4000f8e403f */
[----:B------:R-:W-:Y:S02]  /*1500*/  UIADD3 UR15, UR7, 0x100, URZ ;  /* 0x00000100070f7890 */ /* 0x000fe4000fffe03f */
[----:B------:R-:W-:Y:S02]  /*1510*/  UIADD3 UR16, UR7, 0x200, URZ ;  /* 0x0000020007107890 */ /* 0x000fe4000fffe03f */
[----:B------:R-:W-:Y:S01]  /*1520*/  UMOV UR8, UR7 ;  /* 0x0000000700087c82 */ /* 0x000fe20008000000 */
[----:B------:R-:W-:Y:S01]  /*1530*/  UMOV UR9, 0x40000040 ;  /* 0x4000004000097882 */ /* 0x000fe20000000000 */
[----:B------:R-:W-:Y:S01]  /*1540*/  UMOV UR10, UR14 ;  /* 0x0000000e000a7c82 */ /* 0x000fe20008000000 */
[----:B------:R-:W-:Y:S01]  /*1550*/  UMOV UR11, 0x40000040 ;  /* 0x40000040000b7882 */ /* 0x000fe20000000000 */
[----:B------:R-:W-:Y:S01]  /*1560*/  UIADD3 UR17, UR7, 0x300, URZ ;  /* 0x0000030007117890 */ /* 0x000fe2000fffe03f */
[----:B------:R-:W-:Y:S01]  /*1570*/  HGMMA.64x64x16.F32 R120, gdesc[UR8].tnspA.tnspB, R120, UP0 ;  /* 0x60e00000087879f0 */ /* 0x000fe2000bf00878 */
[----:B------:R-:W-:Y:S01]  /*1580*/  UMOV UR8, UR15 ;  /* 0x0000000f00087c82 */ /* 0x000fe20008000000 */
[----:B------:R-:W-:Y:S01]  /*1590*/  UMOV UR9, 0x40000040 ;  /* 0x4000004000097882 */ /* 0x000fe20000000000 */
[----:B------:R-:W-:Y:S01]  /*15a0*/  UIADD3 UR15, UR7, 0x280, URZ ;  /* 0x00000280070f7890 */ /* 0x000fe2000fffe03f */
[----:B------:R-:W-:Y:S01]  /*15b0*/  HGMMA.64x64x16.F32 R88, gdesc[UR8].tnspA.tnspB, R88, UP0 ;  /* 0x60e00000085879f0 */ /* 0x000fe2000bf00858 */
[----:B------:R-:W-:Y:S01]  /*15c0*/  UMOV UR8, UR16 ;  /* 0x0000001000087c82 */ /* 0x000fe20008000000 */
[----:B------:R-:W-:-:S02]  /*15d0*/  UMOV UR9, 0x40000040 ;  /* 0x4000004000097882 */ /* 0x000fc40000000000 */
[----:B------:R-:W-:Y:S01]  /*15e0*/  HGMMA.64x64x16.F32 R56, gdesc[UR8].tnspA.tnspB, R56, UP0 ;  /* 0x60e00000083879f0 */ /* 0x000fe2000bf00838 */
[----:B------:R-:W-:Y:S01]  /*15f0*/  UMOV UR8, UR17 ;  /* 0x0000001100087c82 */ /* 0x000fe20008000000 */
[----:B------:R-:W-:Y:S02]  /*1600*/  UMOV UR9, 0x40000040 ;  /* 0x4000004000097882 */ /* 0x000fe40000000000 */
[----:B------:R-:W-:Y:S01]  /*1610*/  HGMMA.64x64x16.F32 R24, gdesc[UR8].tnspA.tnspB, R24, UP0 ;  /* 0x60e00000081879f0 */ /* 0x000fe2000bf00818 */
        /* <DEDUP_REMOVED lines=15> */
[----:B------:R-:W-:Y:S03]  /*1710*/  HGMMA.64x64x16.F32 R24, gdesc[UR8].tnspA.tnspB, R24, gsb0 ;  /* 0x60e00000081879f0 */ /* 0x000fe60008000818 */
[----:B------:R-:W-:Y:S02]  /*1720*/  WARPGROUP.DEPBAR.LE gsb0, 0x1 ;  /* 0x00008000000079c5 */ /* 0x000fe40000010100 */
[----:B------:R-:W-:Y:S05]  /*1730*/  @!P2 BRA `(.L_x_17) ;  /* 0x000000000004a947 */ /* 0x000fea0003800000 */
[----:B------:R-:W-:Y:S01]  /*1740*/  BPT.TRAP 0x1 ;  /* 0x000000040000795c */ /* 0x000fe20000300000 */
.L_x_17:
[----:B------:R-:W-:Y:S01]  /*1750*/  ULEA UR7, UR5, UR6, 0x3 ;  /* 0x0000000605077291 */ /* 0x000fe2000f8e183f */
[----:B------:R-:W-:-:S03]  /*1760*/  ISETP.GT.U32.AND P1, PT, R5, 0x1, PT ;  /* 0x000000010500780c */ /* 0x000fc60003f24070 */
[----:B------:R-:W-:-:S04]  /*1770*/  UIADD3 UR7, UR7, 0x37058, URZ ;  /* 0x0003705807077890 */ /* 0x000fc8000fffe03f */
[----:B------:R-:W-:-:S09]  /*1780*/  UPRMT UR7, URZ, 0x654, UR7 ;  /* 0x000006543f077896 */ /* 0x000fd20008000007 */
[----:B------:R-:W-:Y:S01]  /*1790*/  SYNCS.ARRIVE.TRANS64.RED.A1T0 RZ, [UR7], RZ ;  /* 0x000000ffffff79a7 */ /* 0x000fe20008100407 */
[----:B------:R-:W-:Y:S05]  /*17a0*/  @P1 BRA `(.L_x_18) ;  /* 0x0000000000041947 */ /* 0x000fea0003800000 */
[----:B------:R-:W-:Y:S01]  /*17b0*/  BPT.TRAP 0x1 ;  /* 0x000000040000795c */ /* 0x000fe20000300000 */
.L_x_18:
[----:B------:R-:W-:Y:S01]  /*17c0*/  UIADD3 UR4, UR4, 0x1, URZ ;  /* 0x0000000104047890 */ /* 0x000fe2000fffe03f */
[C---:B------:R-:W-:Y:S01]  /*17d0*/  ISETP.GT.AND P1, PT, R8.reuse, 0x1, PT ;  /* 0x000000010800780c */ /* 0x040fe20003f24270 */
[----:B------:R-:W-:Y:S01]  /*17e0*/  UIADD3 UR5, UR5, 0x1, URZ ;  /* 0x0000000105057890 */ /* 0x000fe2000fffe03f */
[----:B------:R-:W-:Y:S01]  /*17f0*/  VIADD R8, R8, 0xffffffff ;  /* 0xffffffff08087836 */ /* 0x000fe20000000000 */
[----:B------:R-:W-:Y:S02]  /*1800*/  UISETP.NE.AND UP0, UPT, UR4, 0xb, UPT ;  /* 0x0000000b0400788c */ /* 0x000fe4000bf05270 */
[----:B------:R-:W-:Y:S02]  /*1810*/  UISETP.NE.AND UP1, UPT, UR5, 0xb, UPT ;  /* 0x0000000b0500788c */ /* 0x000fe4000bf25270 */
[----:B------:R-:W-:Y:S02]  /*1820*/  USEL UR7, URZ, 0x1, UP0 ;  /* 0x000000013f077887 */ /* 0x000fe40008000000 */
[----:B------:R-:W-:-:S02]  /*1830*/  USEL UR4, UR4, URZ, UP0 ;  /* 0x0000003f04047287 */ /* 0x000fc40008000000 */
[----:B------:R-:W-:Y:S02]  /*1840*/  USEL UR5, UR5, URZ, UP1 ;  /* 0x0000003f05057287 */ /* 0x000fe40008800000 */
[----:B------:R-:W-:Y:S01]  /*1850*/  UPLOP3.LUT UP0, UPT, UPT, UPT, UPT, 0x80, 0x0 ;  /* 0x000000000000789c */ /* 0x000fe20003f0f070 */
[----:B------:R-:W-:Y:S01]  /*1860*/  LOP3.LUT R11, R11, UR7, RZ, 0x3c, !PT ;  /* 0x000000070b0b7c12 */ /* 0x000fe2000f8e3cff */
[----:B------:R-:W-:Y:S09]  /*1870*/  @P1 BRA `(.L_x_19) ;  /* 0xfffffff800ec1947 */ /* 0x000ff2000383ffff */
.L_x_14:
[----:B------:R-:W-:Y:S02]  /*1880*/  WARPGROUP.DEPBAR.LE gsb0, 0x0 ;  /* 0x00008000000079c5 */ /* 0x000fe40000010000 */
[----:B------:R-:W-:Y:S05]  /*1890*/  @!P0 BRA `(.L_x_20) ;  /* 0x0000000000448947 */ /* 0x000fea0003800000 */
[----:B------:R-:W-:-:S04]  /*18a0*/  LOP3.LUT R8, R5, 0x1, RZ, 0xfc, !PT ;  /* 0x0000000105087812 */ /* 0x000fc800078efcff */
[----:B------:R-:W-:-:S13]  /*18b0*/  ISETP.NE.AND P0, PT, R8, 0x3, PT ;  /* 0x000000030800780c */ /* 0x000fda0003f05270 */
[----:B------:R-:W-:Y:S05]  /*18c0*/  @!P0 BRA `(.L_x_21) ;  /* 0x0000000000048947 */ /* 0x000fea0003800000 */
[----:B------:R-:W-:Y:S01]  /*18d0*/  BPT.TRAP 0x1 ;  /* 0x000000040000795c */ /* 0x000fe20000300000 */
.L_x_21:
[----:B0-----:R-:W0:Y:S01]  /*18e0*/  S2R R10, SR_CgaCtaId ;  /* 0x00000000000a7919 */ /* 0x001e220000008800 */
[----:B------:R-:W-:Y:S01]  /*18f0*/  IMAD.WIDE.U32 R8, R7, -0x45d1745d, RZ ;  /* 0xba2e8ba307087825 */ /* 0x000fe200078e00ff */
[----:B------:R-:W-:-:S04]  /*1900*/  ISETP.GT.U32.AND P0, PT, R5, 0x1, PT ;  /* 0x000000010500780c */ /* 0x000fc80003f04070 */
[----:B------:R-:W-:Y:S02]  /*1910*/  SHF.R.U32.HI R8, RZ, 0x3, R9 ;  /* 0x00000003ff087819 */ /* 0x000fe40000011609 */
[----:B------:R-:W-:-:S03]  /*1920*/  MOV R9, 0x400 ;  /* 0x0000040000097802 */ /* 0x000fc60000000f00 */
[----:B------:R-:W-:Y:S01]  /*1930*/  IMAD R7, R8, -0xb, R7 ;  /* 0xfffffff508077824 */ /* 0x000fe200078e0207 */
[----:B0-----:R-:W-:-:S05]  /*1940*/  LEA R10, R10, R9, 0x18 ;  /* 0x000000090a0a7211 */ /* 0x001fca00078ec0ff */
[----:B------:R-:W-:-:S04]  /*1950*/  IMAD R7, R7, 0x8, R10 ;  /* 0x0000000807077824 */ /* 0x000fc800078e020a */
[----:B------:R-:W-:-:S05]  /*1960*/  VIADD R7, R7, 0x37058 ;  /* 0x0003705807077836 */ /* 0x000fca0000000000 */
[----:B------:R-:W-:-:S04]  /*1970*/  PRMT R7, RZ, 0x654, R7 ;  /* 0x00000654ff077816 */ /* 0x000fc80000000007 */
[----:B------:R1:W-:Y:S01]  /*1980*/  SYNCS.ARRIVE.TRANS64.RED.A1T0 RZ, [R7+URZ], RZ ;  /* 0x000000ff07ff79a7 */ /* 0x0003e2000810043f */
[----:B------:R-:W-:Y:S05]  /*1990*/  @P0 BRA `(.L_x_20) ;  /* 0x0000000000040947 */ /* 0x000fea0003800000 */
[----:B------:R-:W-:Y:S01]  /*19a0*/  BPT.TRAP 0x1 ;  /* 0x000000040000795c */ /* 0x000fe20000300000 */
.L_x_20:
[----:B------:R-:W2:Y:S01]  /*19b0*/  S2R R13, SR_CTAID.X ;  /* 0x00000000000d7919 */ /* 0x000ea20000002500 */
[----:B------:R-:W-:Y:S01]  /*19c0*/  SHF.R.S32.HI R12, RZ, 0x1f, R3 ;  /* 0x0000001fff0c7819 */ /* 0x000fe20000011403 */
[----:B0-----:R-:W0:Y:S01]  /*19d0*/  LDC.64 R10, c[0x0][0x280] ;  /* 0x0000a000ff0a7b82 */ /* 0x001e220000000a00 */
[----:B------:R-:W-:Y:S01]  /*19e0*/  IMAD.SHL.U32 R6, R6, 0x40, RZ ;  /* 0x0000004006067824 */ /* 0x000fe200078e00ff */
[----:B------:R-:W-:Y:S01]  /*19f0*/  ULDC.64 UR4, c[0x0][0x5e0] ;  /* 0x0001780000047ab9 */ /* 0x000fe20000000a00 */
[----:B------:R-:W-:Y:S02]  /*1a00*/  LEA.HI R5, R12, R3, RZ, 0x2 ;  /* 0x000000030c057211 */ /* 0x000fe400078f10ff */
[----:B------:R-:W-:Y:S02]  /*1a10*/  SHF.R.S32.HI R17, RZ, 0x1f, R4 ;  /* 0x0000001fff117819 */ /* 0x000fe40000011404 */
[--C-:B------:R-:W-:Y:S01]  /*1a20*/  SHF.R.S32.HI R8, RZ, 0x2, R5.reuse ;  /* 0x00000002ff087819 */ /* 0x100fe20000011405 */
[----:B------:R-:W3:Y:S01]  /*1a30*/  LDC.64 R14, c[0x0][0x5d0] ;  /* 0x00017400ff0e7b82 */ /* 0x000ee20000000a00 */
[----:B-1----:R-:W-:-:S04]  /*1a40*/  SHF.R.S32.HI R7, RZ, 0x1f, R5 ;  /* 0x0000001fff077819 */ /* 0x002fc80000011405 */
[----:B------:R-:W-:-:S04]  /*1a50*/  LEA.HI R7, R7, R8, RZ, 0x3 ;  /* 0x0000000807077211 */ /* 0x000fc800078f18ff */
[----:B------:R-:W-:-:S05]  /*1a60*/  LOP3.LUT R7, R7, 0xfffffff8, RZ, 0xc0, !PT ;  /* 0xfffffff807077812 */ /* 0x000fca00078ec0ff */
[----:B------:R-:W-:Y:S01]  /*1a70*/  IMAD.IADD R8, R8, 0x1, -R7 ;  /* 0x0000000108087824 */ /* 0x000fe200078e0a07 */
[----:B------:R-:W-:Y:S02]  /*1a80*/  LEA.HI R7, R12, R3, RZ, 0x5 ;  /* 0x000000030c077211 */ /* 0x000fe400078f28ff */
[----:B------:R-:W-:Y:S02]  /*1a90*/  LOP3.LUT R12, R5, 0xfffffffc, RZ, 0xc0, !PT ;  /* 0xfffffffc050c7812 */ /* 0x000fe400078ec0ff */
[----:B0-----:R-:W-:Y:S02]  /*1aa0*/  ISETP.GE.AND P0, PT, R6, R11, PT ;  /* 0x0000000b0600720c */ /* 0x001fe40003f06270 */
[----:B------:R-:W-:Y:S01]  /*1ab0*/  SHF.R.S32.HI R9, RZ, 0x1f, R8 ;  /* 0x0000001fff097819 */ /* 0x000fe20000011408 */
[----:B--2---:R-:W-:Y:S01]  /*1ac0*/  IMAD.SHL.U32 R5, R13, 0x100, RZ ;  /* 0x000001000d057824 */ /* 0x004fe200078e00ff */
[----:B------:R-:W-:Y:S01]  /*1ad0*/  SHF.R.S32.HI R7, RZ, 0x5, R7 ;  /* 0x00000005ff077819 */ /* 0x000fe20000011407 */
[----:B------:R-:W-:Y:S01]  /*1ae0*/  IMAD.IADD R16, R3, 0x1, -R12 ;  /* 0x0000000103107824 */ /* 0x000fe200078e0a0c */
[----:B------:R-:W-:-:S02]  /*1af0*/  SHF.R.S32.HI R3, RZ, 0x1f, R6 ;  /* 0x0000001fff037819 */ /* 0x000fc40000011406 */
[----:B------:R-:W-:Y:S01]  /*1b00*/  ISETP.GE.OR P0, PT, R5, R10, P0 ;  /* 0x0000000a0500720c */ /* 0x000fe20000706670 */
[----:B------:R-:W-:-:S04]  /*1b10*/  IMAD.WIDE R164, R7, 0x10, R8 ;  /* 0x0000001007a47825 */ /* 0x000fc800078e0208 */
[----:B------:R-:W-:Y:S02]  /*1b20*/  IMAD.SHL.U32 R12, R16, 0x2, RZ ;  /* 0x00000002100c7824 */ /* 0x000fe400078e00ff */
[----:B------:R-:W-:-:S03]  /*1b30*/  IMAD.WIDE R164, R13, 0x100, R164 ;  /* 0x000001000da47825 */ /* 0x000fc600078e02a4 */
[--C-:B------:R-:W-:Y:S01]  /*1b40*/  SHF.R.S32.HI R13, RZ, 0x1f, R12.reuse ;  /* 0x0000001fff0d7819 */ /* 0x100fe2000001140c */
[-C--:B---3--:R-:W-:Y:S02]  /*1b50*/  IMAD R20, R165, R14.reuse, RZ ;  /* 0x0000000ea5147224 */ /* 0x088fe400078e02ff */
[----:B------:R-:W-:Y:S01]  /*1b60*/  IMAD.WIDE.U32 R18, R164, R14, R12 ;  /* 0x0000000ea4127225 */ /* 0x000fe200078e000c */
[----:B------:R-:W-:Y:S06]  /*1b70*/  @P0 EXIT ;  /* 0x000000000000094d */ /* 0x000fec0003800000 */
[----:B------:R-:W-:Y:S01]  /*1b80*/  ULDC.64 UR6, c[0x0][0x288] ;  /* 0x0000a20000067ab9 */ /* 0x000fe20000000a00 */
[----:B------:R-:W-:Y:S01]  /*1b90*/  IMAD R20, R164, R15, R20 ;  /* 0x0000000fa4147224 */ /* 0x000fe200078e0214 */
[----:B------:R-:W-:Y:S01]  /*1ba0*/  ISETP.GE.AND P0, PT, R157, UR6, PT ;  /* 0x000000069d007c0c */ /* 0x000fe2000bf06270 */
[----:B------:R-:W-:Y:S01]  /*1bb0*/  IMAD R9, R17, UR4, RZ ;  /* 0x0000000411097c24 */ /* 0x000fe2000f8e02ff */
[----:B------:R-:W-:Y:S01]  /*1bc0*/  IADD3 R18, P1, R6, R18, RZ ;  /* 0x0000001206127210 */ /* 0x000fe20007f3e0ff */
[----:B------:R-:W-:Y:S01]  /*1bd0*/  IMAD R5, R7, -0x10, -R5 ;  /* 0xfffffff007057824 */ /* 0x000fe200078e0a05 */
[C---:B------:R-:W-:Y:S01]  /*1be0*/  ISETP.GE.OR P0, PT, R4.reuse, UR7, P0 ;  /* 0x0000000704007c0c */ /* 0x040fe20008706670 */
[----:B------:R-:W-:Y:S01]  /*1bf0*/  IMAD R9, R4, UR5, R9 ;  /* 0x0000000504097c24 */ /* 0x000fe2000f8e0209 */
[----:B------:R-:W-:Y:S01]  /*1c00*/  IADD3.X R19, R3, R19, R20, P1, !PT ;  /* 0x0000001303137210 */ /* 0x000fe20000ffe414 */
[----:B------:R-:W-:Y:S01]  /*1c10*/  IMAD R7, R16, -0x2, R11 ;  /* 0xfffffffe10077824 */ /* 0x000fe200078e020b */
[----:B------:R-:W-:-:S02]  /*1c20*/  IADD3 R5, R5, R10, -R8 ;  /* 0x0000000a05057210 */ /* 0x000fc40007ffe808 */
[----:B------:R-:W-:Y:S01]  /*1c30*/  SHF.R.S32.HI R8, RZ, 0x1f, R157 ;  /* 0x0000001fff087819 */ /* 0x000fe2000001149d */
[----:B------:R-:W-:Y:S01]  /*1c40*/  IMAD.WIDE.U32 R18, R4, UR4, R18 ;  /* 0x0000000404127c25 */ /* 0x000fe2000f8e0012 */
[----:B------:R-:W-:-:S03]  /*1c50*/  ULDC.64 UR4, c[0x0][0x5d8] ;  /* 0x0001760000047ab9 */ /* 0x000fc60000000a00 */
[----:B------:R-:W-:Y:S02]  /*1c60*/  IMAD.IADD R11, R19, 0x1, R9 ;  /* 0x00000001130b7824 */ /* 0x000fe400078e0209 */
[----:B------:R-:W-:Y:S05]  /*1c70*/  @P0 EXIT ;  /* 0x000000000000094d */ /* 0x000fea0003800000 */
[----:B-----5:R-:W-:Y:S01]  /*1c80*/  FSETP.NEU.AND P1, PT, R2, RZ, PT ;  /* 0x000000ff0200720b */ /* 0x020fe20003f2d000 */
[----:B------:R-:W-:Y:S01]  /*1c90*/  IMAD.IADD R7, R7, 0x1, -R6 ;  /* 0x0000000107077824 */ /* 0x000fe200078e0a06 */
[----:B------:R-:W-:Y:S01]  /*1ca0*/  ULDC.64 UR6, c[0x0][0x5b8] ;  /* 0x00016e0000067ab9 */ /* 0x000fe20000000a00 */
[----:B------:R-:W-:Y:S02]  /*1cb0*/  IMAD.MOV.U32 R10, RZ, RZ, R18 ;  /* 0x000000ffff0a7224 */ /* 0x000fe400078e0012 */
[C---:B------:R-:W-:Y:S01]  /*1cc0*/  IMAD R16, R8.reuse, UR4, RZ ;  /* 0x0000000408107c24 */ /* 0x040fe2000f8e02ff */
[----:B------:R-:W-:Y:S01]  /*1cd0*/  ISETP.GT.AND P4, PT, R7, RZ, PT ;  /* 0x000000ff0700720c */ /* 0x000fe20003f84270 */
[----:B------:R-:W-:Y:S02]  /*1ce0*/  IMAD R8, R8, UR6, RZ ;  /* 0x0000000608087c24 */ /* 0x000fe4000f8e02ff */
[----:B------:R-:W-:Y:S01]  /*1cf0*/  IMAD R155, R157, UR5, R16 ;  /* 0x000000059d9b7c24 */ /* 0x000fe2000f8e0210 */
[----:B------:R-:W-:Y:S01]  /*1d00*/  ISETP.GT.AND P0, PT, R5, RZ, P4 ;  /* 0x000000ff0500720c */ /* 0x000fe20002704270 */
[----:B------:R-:W-:-:S04]  /*1d10*/  IMAD.WIDE.U32 R10, R157, UR4, R10 ;  /* 0x000000049d0a7c25 */ /* 0x000fc8000f8e000a */
[----:B------:R-:W-:Y:S01]  /*1d20*/  IMAD R153, R157, UR7, R8 ;  /* 0x000000079d997c24 */ /* 0x000fe2000f8e0208 */
[C---:B------:R-:W-:Y:S01]  /*1d30*/  SHF.L.U64.HI R8, R14.reuse, 0x3, R15 ;  /* 0x000000030e087819 */ /* 0x040fe2000001020f */
[----:B------:R-:W-:Y:S02]  /*1d40*/  IMAD.SHL.U32 R9, R14, 0x8, RZ ;  /* 0x000000080e097824 */ /* 0x000fe400078e00ff */
[----:B------:R-:W-:Y:S01]  /*1d50*/  IMAD.IADD R155, R11, 0x1, R155 ;  /* 0x000000010b9b7824 */ /* 0x000fe200078e029b */
[----:B------:R-:W-:Y:S06]  /*1d60*/  @!P1 BRA `(.L_x_22) ;  /* 0x0000007000c09947 */ /* 0x000fec0003800000 */
[----:B------:R-:W-:Y:S01]  /*1d70*/  IADD3 R16, P1, R6, R12, RZ ;  /* 0x0000000c06107210 */ /* 0x000fe20007f3e0ff */
[----:B------:R-:W-:Y:S01]  /*1d80*/  ULDC.64 UR8, c[0x0][0x5c0] ;  /* 0x0001700000087ab9 */ /* 0x000fe20000000a00 */
[----:B------:R-:W-:Y:S01]  /*1d90*/  ULDC.64 UR4, c[0x0][0x5b0] ;  /* 0x00016c0000047ab9 */ /* 0x000fe20000000a00 */
[----:B------:R-:W-:Y:S01]  /*1da0*/  IMAD R11, R17, UR8, RZ ;  /* 0x00000008110b7c24 */ /* 0x000fe2000f8e02ff */
[----:B------:R-:W-:Y:S01]  /*1db0*/  ULDC.64 UR10, c[0x0][0x5a8] ;  /* 0x00016a00000a7ab9 */ /* 0x000fe20000000a00 */
[----:B------:R-:W-:Y:S02]  /*1dc0*/  IMAD.X R17, R3, 0x1, R13, P1 ;  /* 0x0000000103117824 */ /* 0x000fe400008e060d */
[C---:B------:R-:W-:Y:S02]  /*1dd0*/  IMAD R11, R4.reuse, UR9, R11 ;  /* 0x00000009040b7c24 */ /* 0x040fe4000f8e020b */
[----:B------:R-:W-:-:S04]  /*1de0*/  IMAD.WIDE.U32 R16, R4, UR8, R16 ;  /* 0x0000000804107c25 */ /* 0x000fc8000f8e0010 */
[----:B------:R-:W-:Y:S02]  /*1df0*/  IMAD.IADD R17, R17, 0x1, R11 ;  /* 0x0000000111117824 */ /* 0x000fe400078e020b */
[----:B------:R-:W-:Y:S02]  /*1e00*/  IMAD R21, R165, UR4, RZ ;  /* 0x00000004a5157c24 */ /* 0x000fe4000f8e02ff */
[----:B------:R-:W-:-:S04]  /*1e10*/  IMAD.WIDE.U32 R16, R157, UR6, R16 ;  /* 0x000000069d107c25 */ /* 0x000fc8000f8e0010 */
[----:B------:R-:W-:Y:S02]  /*1e20*/  IMAD.IADD R19, R153, 0x1, R17 ;  /* 0x0000000199137824 */ /* 0x000fe400078e0211 */
[----:B------:R-:W-:Y:S02]  /*1e30*/  IMAD.MOV.U32 R18, RZ, RZ, R16 ;  /* 0x000000ffff127224 */ /* 0x000fe400078e0010 */
[C---:B------:R-:W-:Y:S02]  /*1e40*/  IMAD R158, R164.reuse, UR5, R21 ;  /* 0x00000005a49e7c24 */ /* 0x040fe4000f8e0215 */
[----:B------:R-:W-:-:S04]  /*1e50*/  IMAD.WIDE.U32 R22, R164, UR4, R18 ;  /* 0x00000004a4167c25 */ /* 0x000fc8000f8e0012 */
[----:B------:R-:W-:Y:S01]  /*1e60*/  IMAD.IADD R21, R23, 0x1, R158 ;  /* 0x0000000117157824 */ /* 0x000fe200078e029e */
[----:B------:R-:W-:-:S04]  /*1e70*/  LEA R20, P1, R22, UR10, 0x1 ;  /* 0x0000000a16147c11 */ /* 0x000fc8000f8208ff */
[----:B------:R-:W-:-:S05]  /*1e80*/  LEA.HI.X R21, R22, UR11, R21, 0x1, P1 ;  /* 0x0000000b16157c11 */ /* 0x000fca00088f0c15 */
[----:B------:R-:W2:Y:S01]  /*1e90*/  @P0 LDG.E.LTC128B.U16 R159, desc[UR12][R20.64] ;  /* 0x0000000c149f0981 */ /* 0x000ea2000c1e1520 */
[----:B------:R-:W-:Y:S01]  /*1ea0*/  IMAD.WIDE.U32 R22, R157, UR6, RZ ;  /* 0x000000069d167c25 */ /* 0x000fe2000f8e00ff */
[----:B------:R-:W-:Y:S01]  /*1eb0*/  ULDC.64 UR6, c[0x0][0x5c8] ;  /* 0x0001720000067ab9 */ /* 0x000fe20000000a00 */
[----:B------:R-:W-:Y:S01]  /*1ec0*/  ISETP.GT.AND P6, PT, R7, 0x1, PT ;  /* 0x000000010700780c */ /* 0x000fe20003fc4270 */
[----:B------:R-:W-:Y:S01]  /*1ed0*/  BSSY B0, `(.L_x_23) ;  /* 0x0000017000007945 */ /* 0x000fe20003800000 */
[C---:B------:R-:W-:Y:S01]  /*1ee0*/  LEA R154, P1, R10.reuse, UR6, 0x1 ;  /* 0x000000060a9a7c11 */ /* 0x040fe2000f8208ff */
[----:B------:R-:W-:Y:S02]  /*1ef0*/  IMAD.IADD R153, R23, 0x1, R153 ;  /* 0x0000000117997824 */ /* 0x000fe400078e0299 */
[----:B------:R-:W-:Y:S01]  /*1f00*/  IMAD.MOV.U32 R152, RZ, RZ, R22 ;  /* 0x000000ffff987224 */ /* 0x000fe200078e0016 */
[----:B------:R-:W-:Y:S02]  /*1f10*/  LEA.HI.X R155, R10, UR7, R155, 0x1, P1 ;  /* 0x000000070a9b7c11 */ /* 0x000fe400088f0c9b */
[----:B------:R-:W-:Y:S01]  /*1f20*/  ISETP.GT.AND P1, PT, R5, RZ, P6 ;  /* 0x000000ff0500720c */ /* 0x000fe20003724270 */
[----:B------:R-:W-:-:S04]  /*1f30*/  IMAD.WIDE.U32 R156, R164, UR4, R152 ;  /* 0x00000004a49c7c25 */ /* 0x000fc8000f8e0098 */
[----:B------:R-:W-:Y:S02]  /*1f40*/  IMAD.IADD R157, R158, 0x1, R157 ;  /* 0x000000019e9d7824 */ /* 0x000fe400078e029d */
[----:B------:R-:W-:-:S04]  /*1f50*/  IMAD.WIDE.U32 R156, R4, UR8, R156 ;  /* 0x00000008049c7c25 */ /* 0x000fc8000f8e009c */
[----:B------:R-:W-:Y:S01]  /*1f60*/  IMAD.IADD R162, R11, 0x1, R157 ;  /* 0x000000010ba27824 */ /* 0x000fe200078e029d */
[----:B------:R-:W-:-:S04]  /*1f70*/  IADD3 R157, P2, P3, R6, R156, R12 ;  /* 0x0000009c069d7210 */ /* 0x000fc80007b5e00c */
[----:B------:R-:W-:Y:S02]  /*1f80*/  IADD3.X R162, R3, R162, R13, P2, P3 ;  /* 0x000000a203a27210 */ /* 0x000fe400017e640d */
[----:B------:R-:W-:-:S04]  /*1f90*/  LEA R156, P2, R157, UR10, 0x1 ;  /* 0x0000000a9d9c7c11 */ /* 0x000fc8000f8408ff */
[----:B------:R-:W-:Y:S01]  /*1fa0*/  LEA.HI.X R157, R157, UR11, R162, 0x1, P2 ;  /* 0x0000000b9d9d7c11 */ /* 0x000fe200090f0ca2 */
[----:B--2---:R-:W-:-:S05]  /*1fb0*/  HADD2.F32 R161, -RZ, R159.H0_H0 ;  /* 0x2000009fffa17230 */ /* 0x004fca0000004100 */
[----:B------:R-:W-:-:S04]  /*1fc0*/  FMUL R161, R161, R2 ;  /* 0x00000002a1a17220 */ /* 0x000fc80000400000 */
[C---:B------:R-:W-:Y:S01]  /*1fd0*/  FFMA R160, R120.reuse, R0, R161 ;  /* 0x0000000078a07223 */ /* 0x040fe200000000a1 */
[----:B------:R-:W-:-:S04]  /*1fe0*/  LOP3.LUT R120, R120, 0xfffffffd, RZ, 0xc0, !PT ;  /* 0xfffffffd78787812 */ /* 0x000fc800078ec0ff */
[----:B------:R-:W-:Y:S02]  /*1ff0*/  F2FP.F16.F32.PACK_AB R160, RZ, R160 ;  /* 0x000000a0ffa0723e */ /* 0x000fe400000000ff */
[----:B------:R-:W-:-:S03]  /*2000*/  @P6 LOP3.LUT R120, R120, 0x2, RZ, 0xfc, !PT ;  /* 0x0000000278786812 */ /* 0x000fc600078efcff */
[----:B------:R0:W-:Y:S01]  /*2010*/  @P0 STG.E.U16 desc[UR12][R154.64], R160 ;  /* 0x000000a09a000986 */ /* 0x0001e2000c10150c */
[----:B------:R-:W-:Y:S05]  /*2020*/  @!P1 BRA `(.L_x_24) ;  /* 0x0000000000049947 */ /* 0x000fea0003800000 */
[----:B------:R1:W5:Y:S02]  /*2030*/  LDG.E.LTC128B.U16 R159, desc[UR12][R156.64+0x2] ;  /* 0x0000020c9c9f7981 */ /* 0x000364000c1e1520 */
.L_x_24:
[----:B------:R-:W-:Y:S05]  /*2040*/  BSYNC B0 ;  /* 0x0000000000007941 */ /* 0x000fea0003800000 */
.L_x_23:
[----:B------:R-:W-:Y:S01]  /*2050*/  USHF.L.U32 UR6, UR4, 0x3, URZ ;  /* 0x0000000304067899 */ /* 0x000fe2000800063f */
[----:B-----5:R-:W-:Y:S01]  /*2060*/  HADD2.F32 R17, -RZ, R159.H0_H0 ;  /* 0x2000009fff117230 */ /* 0x020fe20000004100 */
[----:B------:R-:W-:Y:S01]  /*2070*/  USHF.L.U64.HI UR7, UR4, 0x3, UR5 ;  /* 0x0000000304077899 */ /* 0x000fe20008010205 */
[----:B------:R-:W-:-:S03]  /*2080*/  ISETP.GT.AND P0, PT, R5, 0x8, P4 ;  /* 0x000000080500780c */ /* 0x000fc60002704270 */
[----:B0-----:R-:W-:Y:S02]  /*2090*/  IMAD.U32 R160, RZ, RZ, UR6 ;  /* 0x00000006ffa07e24 */ /* 0x001fe4000f8e00ff */
[----:B------:R-:W-:Y:S01]  /*20a0*/  FMUL R10, R17, R2 ;  /* 0x00000002110a7220 */ /* 0x000fe20000400000 */
[----:B------:R-:W-:-:S03]  /*20b0*/  IMAD.U32 R161, RZ, RZ, UR7 ;  /* 0x00000007ffa17e24 */ /* 0x000fc6000f8e00ff */
[----:B------:R-:W-:Y:S01]  /*20c0*/  FFMA R10, R121, R0, R10 ;  /* 0x00000000790a7223 */ /* 0x000fe2000000000a */
[----:B------:R-:W-:-:S04]  /*20d0*/  IMAD.WIDE.U32 R160, R164, UR4, R160 ;  /* 0x00000004a4a07c25 */ /* 0x000fc8000f8e00a0 */
[----:B------:R-:W-:Y:S01]  /*20e0*/  IMAD.IADD R23, R158, 0x1, R161 ;  /* 0x000000019e177824 */ /* 0x000fe200078e02a1 */
[----:B------:R-:W-:Y:S02]  /*20f0*/  IADD3 R17, P2, R16, R160, RZ ;  /* 0x000000a010117210 */ /* 0x000fe40007f5e0ff */
[----:B------:R-:W-:-:S03]  /*2100*/  F2FP.F16.F32.PACK_AB R10, RZ, R10 ;  /* 0x0000000aff0a723e */ /* 0x000fc600000000ff */
[----:B------:R-:W-:Y:S01]  /*2110*/  IMAD.X R18, R23, 0x1, R19, P2 ;  /* 0x0000000117127824 */ /* 0x000fe200010e0613 */
[----:B------:R-:W-:Y:S01]  /*2120*/  LEA R16, P2, R17, UR10, 0x1 ;  /* 0x0000000a11107c11 */ /* 0x000fe2000f8408ff */
[----:B------:R-:W-:-:S03]  /*2130*/  @P1 IMAD.MOV.U32 R19, RZ, RZ, R155 ;  /* 0x000000ffff131224 */ /* 0x000fc600078e009b */
[----:B------:R-:W-:Y:S01]  /*2140*/  LEA.HI.X R17, R17, UR11, R18, 0x1, P2 ;  /* 0x0000000b11117c11 */ /* 0x000fe200090f0c12 */
[----:B------:R-:W-:-:S05]  /*2150*/  @P1 IMAD.MOV.U32 R18, RZ, RZ, R154 ;  /* 0x000000ffff121224 */ /* 0x000fca00078e009a */
[----:B------:R0:W-:Y:S04]  /*2160*/  @P1 STG.E.U16 desc[UR12][R18.64+0x2], R10 ;  /* 0x0000020a12001986 */ /* 0x0001e8000c10150c */
[----:B------:R-:W2:Y:S01]  /*2170*/  @P0 LDG.E.LTC128B.U16 R159, desc[UR12][R16.64] ;  /* 0x0000000c109f0981 */ /* 0x000ea2000c1e1520 */
[----:B------:R-:W-:Y:S01]  /*2180*/  IADD3 R22, P1, R22, R160, RZ ;  /* 0x000000a016167210 */ /* 0x000fe20007f3e0ff */
[----:B------:R-:W-:Y:S04]  /*2190*/  BSSY B0, `(.L_x_25) ;  /* 0x0000013000007945 */ /* 0x000fe80003800000 */
[----:B------:R-:W-:-:S02]  /*21a0*/  IMAD.X R23, R23, 0x1, R153, P1 ;  /* 0x0000000117177824 */ /* 0x000fc400008e0699 */
[----:B------:R-:W-:-:S03]  /*21b0*/  IMAD.WIDE.U32 R22, R4, UR8, R22 ;  /* 0x0000000804167c25 */ /* 0x000fc6000f8e0016 */
[----:B------:R-:W-:Y:S01]  /*21c0*/  IADD3 R6, P1, P2, R6, R22, R12 ;  /* 0x0000001606067210 */ /* 0x000fe20007a3e00c */
[----:B------:R-:W-:Y:S01]  /*21d0*/  IMAD.IADD R12, R11, 0x1, R23 ;  /* 0x000000010b0c7824 */ /* 0x000fe200078e0217 */
[----:B------:R-:W-:Y:S02]  /*21e0*/  SHF.L.U64.HI R11, R9, 0x1, R8 ;  /* 0x00000001090b7819 */ /* 0x000fe40000010208 */
[----:B0-----:R-:W-:Y:S02]  /*21f0*/  LEA R18, P3, R6, UR10, 0x1 ;  /* 0x0000000a06127c11 */ /* 0x001fe4000f8608ff */
[----:B------:R-:W-:Y:S02]  /*2200*/  IADD3.X R3, R3, R12, R13, P1, P2 ;  /* 0x0000000c03037210 */ /* 0x000fe40000fe440d */
[----:B------:R-:W-:Y:S02]  /*2210*/  LEA R8, P2, R9, R154, 0x1 ;  /* 0x0000009a09087211 */ /* 0x000fe400078408ff */
[----:B------:R-:W-:-:S02]  /*2220*/  ISETP.GT.AND P1, PT, R5, 0x8, P6 ;  /* 0x000000080500780c */ /* 0x000fc40003724270 */
[----:B------:R-:W-:Y:S01]  /*2230*/  LEA.HI.X R19, R6, UR11, R3, 0x1, P3 ;  /* 0x0000000b06137c11 */ /* 0x000fe200098f0c03 */
[----:B------:R-:W-:Y:S02]  /*2240*/  IMAD.X R9, R11, 0x1, R155, P2 ;  /* 0x000000010b097824 */ /* 0x000fe400010e069b */
[----:B--2---:R-:W-:-:S05]  /*2250*/  HADD2.F32 R121, -RZ, R159.H0_H0 ;  /* 0x2000009fff797230 */ /* 0x004fca0000004100 */
[----:B------:R-:W-:-:S04]  /*2260*/  FMUL R121, R121, R2 ;  /* 0x0000000279797220 */ /* 0x000fc80000400000 */
[----:B------:R-:W-:-:S05]  /*2270*/  FFMA R121, R122, R0, R121 ;  /* 0x000000007a797223 */ /* 0x000fca0000000079 */
[----:B------:R-:W-:-:S05]  /*2280*/  F2FP.F16.F32.PACK_AB R121, RZ, R121 ;  /* 0x00000079ff79723e */ /* 0x000fca00000000ff */
[----:B------:R0:W-:Y:S01]  /*2290*/  @P0 STG.E.U16 desc[UR12][R8.64], R121 ;  /* 0x0000007908000986 */ /* 0x0001e2000c10150c */
[----:B------:R-:W-:Y:S05]  /*22a0*/  @!P1 BRA `(.L_x_26) ;  /* 0x0000000000049947 */ /* 0x000fea0003800000 */
[----:B------:R2:W5:Y:S02]  /*22b0*/  LDG.E.LTC128B.U16 R159, desc[UR12][R18.64+0x2] ;  /* 0x0000020c129f7981 */ /* 0x000564000c1e1520 */
.L_x_26:
[----:B------:R-:W-:Y:S05]  /*22c0*/  BSYNC B0 ;  /* 0x0000000000007941 */ /* 0x000fea0003800000 */
.L_x_25:
[----:B-----5:R-:W-:Y:S01]  /*22d0*/  HADD2.F32 R3, -RZ, R159.H0_H0 ;  /* 0x2000009fff037230 */ /* 0x020fe20000004100 */
[----:B------:R-:W-:Y:S01]  /*22e0*/  ISETP.GT.AND P3, PT, R7, 0x8, PT ;  /* 0x000000080700780c */ /* 0x000fe20003f64270 */
[----:B------:R-:W-:Y:S01]  /*22f0*/  BSSY B0, `(.L_x_27) ;  /* 0x000000a000007945 */ /* 0x000fe20003800000 */
[----:B------:R-:W-:Y:S02]  /*2300*/  LOP3.LUT R120, R120, 0xfffffffb, RZ, 0xc0, !PT ;  /* 0xfffffffb78787812 */ /* 0x000fe400078ec0ff */
[----:B------:R-:W-:Y:S01]  /*2310*/  FMUL R4, R3, R2 ;  /* 0x0000000203047220 */ /* 0x000fe20000400000 */
[----:B------:R-:W-:-:S03]  /*2320*/  ISETP.GT.AND P0, PT, R5, RZ, P3 ;  /* 0x000000ff0500720c */ /* 0x000fc60001f04270 */
[----:B------:R-:W-:-:S05]  /*2330*/  FFMA R4, R123, R0, R4 ;  /* 0x000000007b047223 */ /* 0x000fca0000000004 */
[----:B------:R-:W-:Y:S02]  /*2340*/  F2FP.F16.F32.PACK_AB R4, RZ, R4 ;  /* 0x00000004ff04723e */ /* 0x000fe400000000ff */
[----:B------:R-:W-:-:S03]  /*2350*/  @P3 LOP3.LUT R120, R120, 0x4, RZ, 0xfc, !PT ;  /* 0x0000000478783812 */ /* 0x000fc600078efcff */
[----:B------:R3:W-:Y:S01]  /*2360*/  @P1 STG.E.U16 desc[UR12][R8.64+0x2], R4 ;  /* 0x0000020408001986 */ /* 0x0007e2000c10150c */
[----:B------:R-:W-:Y:S05]  /*2370*/  @!P0 BRA `(.L_x_28) ;  /* 0x0000000000048947 */ /* 0x000fea0003800000 */
[----:B------:R4:W5:Y:S02]  /*2380*/  LDG.E.LTC128B.U16 R159, desc[UR12][R156.64+0x10] ;  /* 0x0000100c9c9f7981 */ /* 0x000964000c1e1520 */
.L_x_28:
[----:B------:R-:W-:Y:S05]  /*2390*/  BSYNC B0 ;  /* 0x0000000000007941 */ /* 0x000fea0003800000 */
.L_x_27:
[----:B-----5:R-:W-:Y:S01]  /*23a0*/  HADD2.F32 R3, -RZ, R159.H0_H0 ;  /* 0x2000009fff037230 */ /* 0x020fe20000004100 */
[----:B------:R-:W-:Y:S01]  /*23b0*/  ISETP.GT.AND P2, PT, R7, 0x9, PT ;  /* 0x000000090700780c */ /* 0x000fe20003f44270 */
[----:B------:R-:W-:Y:S01]  /*23c0*/  @P0 IMAD.MOV.U32 R10, RZ, RZ, R154 ;  /* 0x000000ffff0a0224 */ /* 0x000fe200078e009a */
[----:B------:R-:W-:Y:S01]  /*23d0*/  LOP3.LUT R120, R120, 0xfffffff7, RZ, 0xc0, !PT ;  /* 0xfffffff778787812 */ /* 0x000fe200078ec0ff */
[----:B------:R-:W-:Y:S02]  /*23e0*/  @P0 IMAD.MOV.U32 R11, RZ, RZ, R155 ;  /* 0x000000ffff0b0224 */ /* 0x000fe400078e009b */
[----:B------:R-:W-:Y:S01]  /*23f0*/  FMUL R3, R3, R2 ;  /* 0x0000000203037220 */ /* 0x000fe20000400000 */
[----:B------:R-:W-:Y:S01]  /*2400*/  ISETP.GT.AND P1, PT, R5, RZ, P2 ;  /* 0x000000ff0500720c */ /* 0x000fe20001724270 */
[----:B------:R-:W-:Y:S02]  /*2410*/  BSSY B0, `(.L_x_29) ;  /* 0x0000007000007945 */ /* 0x000fe40003800000 */
[----:B------:R-:W-:-:S05]  /*2420*/  FFMA R3, R124, R0, R3 ;  /* 0x000000007c037223 */ /* 0x000fca0000000003 */
[----:B------:R-:W-:Y:S02]  /*2430*/  F2FP.F16.F32.PACK_AB R3, RZ, R3 ;  /* 0x00000003ff03723e */ /* 0x000fe400000000ff */
[----:B------:R-:W-:-:S03]  /*2440*/  @P2 LOP3.LUT R120, R120, 0x8, RZ, 0xfc, !PT ;  /* 0x0000000878782812 */ /* 0x000fc600078efcff */
[----:B------:R0:W-:Y:S01]  /*2450*/  @P0 STG.E.U16 desc[UR12][R10.64+0x10], R3 ;  /* 0x000010030a000986 */ /* 0x0001e2000c10150c */
[----:B------:R-:W-:Y:S05]  /*2460*/  @!P1 BRA `(.L_x_30) ;  /* 0x0000000000049947 */ /* 0x000fea0003800000 */
[----:B------:R0:W5:Y:S02]  /*2470*/  LDG.E.LTC128B.U16 R159, desc[UR12][R156.64+0x12] ;  /* 0x0000120c9c9f7981 */ /* 0x000164000c1e1520 */
.L_x_30:
[----:B------:R-:W-:Y:S05]  /*2480*/  BSYNC B0 ;  /* 0x0000000000007941 */ /* 0x000fea0003800000 */
.L_x_29:
[----:B0----5:R-:W-:Y:S01]  /*2490*/  HADD2.F32 R3, -RZ, R159.H0_H0 ;  /* 0x2000009fff037230 */ /* 0x021fe20000004100 */
[----:B------:R-:W-:Y:S01]  /*24a0*/  ISETP.GT.AND P0, PT, R5, 0x8, P3 ;  /* 0x000000080500780c */ /* 0x000fe20001f04270 */
[----:B------:R-:W-:Y:S01]  /*24b0*/  @P1 IMAD.MOV.U32 R10, RZ, RZ, R154 ;  /* 0x000000ffff0a1224 */ /* 0x000fe200078e009a */
[----:B------:R-:W-:Y:S01]  /*24c0*/  BSSY B0, `(.L_x_31) ;  /* 0x0000008000007945 */ /* 0x000fe20003800000 */
[----:B------:R-:W-:Y:S02]  /*24d0*/  @P1 IMAD.MOV.U32 R11, RZ, RZ, R155 ;  /* 0x000000ffff0b1224 */ /* 0x000fe400078e009b */
[----:B---3--:R-:W-:-:S04]  /*24e0*/  FMUL R4, R3, R2 ;  /* 0x0000000203047220 */ /* 0x008fc80000400000 */
[----:B------:R-:W-:-:S05]  /*24f0*/  FFMA R4, R125, R0, R4 ;  /* 0x000000007d047223 */ /* 0x000fca0000000004 */
[----:B------:R-:W-:-:S05]  /*2500*/  F2FP.F16.F32.PACK_AB R4, RZ, R4 ;  /* 0x00000004ff04723e */ /* 0x000fca00000000ff */
[----:B------:R0:W-:Y:S01]  /*2510*/  @P1 STG.E.U16 desc[UR12][R10.64+0x12], R4 ;  /* 0x000012040a001986 */ /* 0x0001e2000c10150c */
[----:B------:R-:W-:Y:S05]  /*2520*/  @!P0 BRA `(.L_x_32) ;  /* 0x0000000000048947 */ /* 0x000fea0003800000 */
[----:B------:R3:W5:Y:S02]  /*2530*/  LDG.E.LTC128B.U16 R159, desc[UR12][R18.64+0x10] ;  /* 0x0000100c129f7981 */ /* 0x000764000c1e1520 */
.L_x_32:
[----:B------:R-:W-:Y:S05]  /*2540*/  BSYNC B0 ;  /* 0x0000000000007941 */ /* 0x000fea0003800000 */
.L_x_31:
[----:B-----5:R-:W-:Y:S01]  /*2550*/  HADD2.F32 R3, -RZ, R159.H0_H0 ;  /* 0x2000009fff037230 */ /* 0x020fe20000004100 */
[----:B------:R-:W-:Y:S01]  /*2560*/  ISETP.GT.AND P1, PT, R5, 0x8, P2 ;  /* 0x000000080500780c */ /* 0x000fe20001724270 */
[----:B------:R-:W-:Y:S03]  /*2570*/  BSSY B0, `(.L_x_33) ;  /* 0x0000007000007945 */ /* 0x000fe60003800000 */
[----:B------:R-:W-:-:S04]  /*2580*/  FMUL R3, R3, R2 ;  /* 0x0000000203037220 */ /* 0x000fc80000400000 */
[----:B------:R-:W-:-:S05]  /*2590*/  FFMA R3, R126, R0, R3 ;  /* 0x000000007e037223 */ /* 0x000fca0000000003 */
[----:B------:R-:W-:-:S05]  /*25a0*/  F2FP.F16.F32.PACK_AB R3, RZ, R3 ;  /* 0x00000003ff03723e */ /* 0x000fca00000000ff */
[----:B------:R0:W-:Y:S01]  /*25b0*/  @P0 STG.E.U16 desc[UR12][R8.64+0x10], R3 ;  /* 0x0000100308000986 */ /* 0x0001e2000c10150c */
[----:B------:R-:W-:Y:S05]  /*25c0*/  @!P1 BRA `(.L_x_34) ;  /* 0x0000000000049947 */ /* 0x000fea0003800000 */
[----:B------:R0:W5:Y:S02]  /*25d0*/  LDG.E.LTC128B.U16 R159, desc[UR12][R18.64+0x12] ;  /* 0x0000120c129f7981 */ /* 0x000164000c1e1520 */
.L_x_34:
[----:B------:R-:W-:Y:S05]  /*25e0*/  BSYNC B0 ;  /* 0x0000000000007941 */ /* 0x000fea0003800000 */
.L_x_33:
[----:B0----5:R-:W-:Y:S01]  /*25f0*/  HADD2.F32 R3, -RZ, R159.H0_H0 ;  /* 0x2000009fff037230 */ /* 0x021fe20000004100 */
        /* <DEDUP_REMOVED lines=11> */
.L_x_36:
[----:B------:R-:W-:Y:S05]  /*26b0*/  BSYNC B0 ;  /* 0x0000000000007941 */ /* 0x000fea0003800000 */
.L_x_35:
[----:B-----5:R-:W-:Y:S01]  /*26c0*/  HADD2.F32 R3, -RZ, R159.H0_H0 ;  /* 0x2000009fff037230 */ /* 0x020fe20000004100 */
[----:B------:R-:W-:Y:S01]  /*26d0*/  ISETP.GT.AND P1, PT, R7, 0x11, PT ;  /* 0x000000110700780c */ /* 0x000fe20003f24270 */
[----:B------:R-:W-:Y:S01]  /*26e0*/  @P0 IMAD.MOV.U32 R10, RZ, RZ, R154 ;  /* 0x000000ffff0a0224 */ /* 0x000fe200078e009a */
[----:B------:R-:W-:Y:S01]  /*26f0*/  LOP3.LUT R120, R120, 0xffffffdf, RZ, 0xc0, !PT ;  /* 0xffffffdf78787812 */ /* 0x000fe200078ec0ff */
[----:B------:R-:W-:Y:S02]  /*2700*/  @P0 IMAD.MOV.U32 R11, RZ, RZ, R155 ;  /* 0x000000ffff0b0224 */ /* 0x000fe400078e009b */
[----:B------:R-:W-:Y:S01]  /*2710*/  FMUL R3, R3, R2 ;  /* 0x0000000203037220 */ /* 0x000fe20000400000 */
[----:B------:R-:W-:Y:S03]  /*2720*/  BSSY B0, `(.L_x_37) ;  /* 0x0000008000007945 */ /* 0x000fe60003800000 */
[----:B------:R-:W-:-:S05]  /*2730*/  FFMA R3, R128, R0, R3 ;  /* 0x0000000080037223 */ /* 0x000fca0000000003 */
[----:B------:R-:W-:Y:S02]  /*2740*/  F2FP.F16.F32.PACK_AB R3, RZ, R3 ;  /* 0x00000003ff03723e */ /* 0x000fe400000000ff */
[----:B------:R-:W-:-:S03]  /*2750*/  @P1 LOP3.LUT R120, R120, 0x20, RZ, 0xfc, !PT ;  /* 0x0000002078781812 */ /* 0x000fc600078efcff */
[----:B------:R0:W-:Y:S01]  /*2760*/  @P0 STG.E.U16 desc[UR12][R10.64+0x20], R3 ;  /* 0x000020030a000986 */ /* 0x0001e2000c10150c */
[----:B------:R-:W-:-:S13]  /*2770*/  ISETP.GT.AND P0, PT, R5, RZ, P1 ;  /* 0x000000ff0500720c */ /* 0x000fda0000f04270 */
[----:B0-----:R-:W-:Y:S05]  /*2780*/  @!P0 BRA `(.L_x_38) ;  /* 0x0000000000048947 */ /* 0x001fea0003800000 */
[----:B------:R0:W5:Y:S02]  /*2790*/  LDG.E.LTC128B.U16 R159, desc[UR12][R156.64+0x22] ;  /* 0x0000220c9c9f7981 */ /* 0x000164000c1e1520 */
.L_x_38:
[----:B------:R-:W-:Y:S05]  /*27a0*/  BSYNC B0 ;  /* 0x0000000000007941 */ /* 0x000fea0003800000 */
.L_x_37:
[----:B-----5:R-:W-:Y:S01]  /*27b0*/  HADD2.F32 R3, -RZ, R159.H0_H0 ;  /* 0x2000009fff037230 */ /* 0x020fe20000004100 */
[----:B------:R-:W-:Y:S01]  /*27c0*/  BSSY B0, `(.L_x_39) ;  /* 0x000000a000007945 */ /* 0x000fe20003800000 */
[----:B------:R-:W-:Y:S02]  /*27d0*/  @P0 IMAD.MOV.U32 R10, RZ, RZ, R154 ;  /* 0x000000ffff0a0224 */ /* 0x000fe400078e009a */
[----:B------:R-:W-:Y:S02]  /*27e0*/  @P0 IMAD.MOV.U32 R11, RZ, RZ, R155 ;  /* 0x000000ffff0b0224 */ /* 0x000fe400078e009b */
[----:B------:R-:W-:-:S04]  /*27f0*/  FMUL R4, R3, R2 ;  /* 0x0000000203047220 */ /* 0x000fc80000400000 */
[----:B------:R-:W-:-:S05]  /*2800*/  FFMA R4, R129, R0, R4 ;  /* 0x0000000081047223 */ /* 0x000fca0000000004 */
[----:B------:R-:W-:-:S05]  /*2810*/  F2FP.F16.F32.PACK_AB R4, RZ, R4 ;  /* 0x00000004ff04723e */ /* 0x000fca00000000ff */
[----:B------:R0:W-:Y:S01]  /*2820*/  @P0 STG.E.U16 desc[UR12][R10.64+0x22], R4 ;  /* 0x000022040a000986 */ /* 0x0001e2000c10150c */
[----:B------:R-:W-:-:S13]  /*2830*/  ISETP.GT.AND P0, PT, R5, 0x8, P2 ;  /* 0x000000080500780c */ /* 0x000fda0001704270 */
[----:B0-----:R-:W-:Y:S05]  /*2840*/  @!P0 BRA `(.L_x_40) ;  /* 0x0000000000048947 */ /* 0x001fea0003800000 */
[----:B------:R0:W5:Y:S02]  /*2850*/  LDG.E.LTC128B.U16 R159, desc[UR12][R18.64+0x20] ;  /* 0x0000200c129f7981 */ /* 0x000164000c1e1520 */
.L_x_40:
[----:B------:R-:W-:Y:S05]  /*2860*/  BSYNC B0 ;  /* 0x0000000000007941 */ /* 0x000fea0003800000 */
.L_x_39:
[----:B-----5:R-:W-:Y:S01]  /*2870*/  HADD2.F32 R3, -RZ, R159.H0_H0 ;  /* 0x2000009fff037230 */ /* 0x020fe20000004100 */
[----:B------:R-:W-:Y:S04]  /*2880*/  BSSY B0, `(.L_x_41) ;  /* 0x0000008000007945 */ /* 0x000fe80003800000 */
[----:B------:R-:W-:-:S04]  /*2890*/  FMUL R3, R3, R2 ;  /* 0x0000000203037220 */ /* 0x000fc80000400000 */
[----:B------:R-:W-:-:S05]  /*28a0*/  FFMA R3, R130, R0, R3 ;  /* 0x0000000082037223 */ /* 0x000fca0000000003 */
[----:B------:R-:W-:-:S05]  /*28b0*/  F2FP.F16.F32.PACK_AB R3, RZ, R3 ;  /* 0x00000003ff03723e */ /* 0x000fca00000000ff */
[----:B------:R0:W-:Y:S01]  /*28c0*/  @P0 STG.E.U16 desc[UR12][R8.64+0x20], R3 ;  /* 0x0000200308000986 */ /* 0x0001e2000c10150c */
[----:B------:R-:W-:-:S13]  /*28d0*/  ISETP.GT.AND P0, PT, R5, 0x8, P1 ;  /* 0x000000080500780c */ /* 0x000fda0000f04270 */
[----:B0-----:R-:W-:Y:S05]  /*28e0*/  @!P0 BRA `(.L_x_42) ;  /* 0x0000000000048947 */ /* 0x001fea0003800000 */
[----:B------:R0:W5:Y:S02]  /*28f0*/  LDG.E.LTC128B.U16 R159, desc[UR12][R18.64+0x22] ;  /* 0x0000220c129f7981 */ /* 0x000164000c1e1520 */
.L_x_42:
[----:B------:R-:W-:Y:S05]  /*2900*/  BSYNC B0 ;  /* 0x0000000000007941 */ /* 0x000fea0003800000 */
.L_x_41:
[----:B-----5:R-:W-:Y:S01]  /*2910*/  HADD2.F32 R3, -RZ, R159.H0_H0 ;  /* 0x2000009fff037230 */ /* 0x020fe20000004100 */
[C---:B------:R-:W-:Y:S01]  /*2920*/  SHF.L.U64.HI R15, R14.reuse, 0x7, R15 ;  /* 0x000000070e0f7819 */ /* 0x040fe2000001020f */
[----:B------:R-:W-:Y:S01]  /*2930*/  IMAD.SHL.U32 R13, R14, 0x80, RZ ;  /* 0x000000800e0d7824 */ /* 0x000fe200078e00ff */
[----:B------:R-:W-:Y:S01]  /*2940*/  ISETP.GT.AND P2, PT, R7, 0x18, PT ;  /* 0x000000180700780c */ /* 0x000fe20003f44270 */
[----:B------:R-:W-:Y:S01]  /*2950*/  BSSY B0, `(.L_x_43) ;  /* 0x000000f000007945 */ /* 0x000fe20003800000 */
[----:B------:R-:W-:Y:S01]  /*2960*/  FMUL R4, R3, R2 ;  /* 0x0000000203047220 */ /* 0x000fe20000400000 */
[----:B------:R-:W-:Y:S02]  /*2970*/  LOP3.LUT R120, R120, 0xffffffbf, RZ, 0xc0, !PT ;  /* 0xffffffbf78787812 */ /* 0x000fe400078ec0ff */
[----:B------:R-:W-:Y:S01]  /*2980*/  LOP3.LUT R3, R13, 0x2, RZ, 0xfc, !PT ;  /* 0x000000020d037812 */ /* 0x000fe200078efcff */
[----:B------:R-:W-:-:S05]  /*2990*/  FFMA R4, R131, R0, R4 ;  /* 0x0000000083047223 */ /* 0x000fca0000000004 */
[----:B------:R-:W-:Y:S02]  /*29a0*/  F2FP.F16.F32.PACK_AB R4, RZ, R4 ;  /* 0x00000004ff04723e */ /* 0x000fe400000000ff */
[----:B------:R-:W-:-:S03]  /*29b0*/  @P2 LOP3.LUT R120, R120, 0x40, RZ, 0xfc, !PT ;  /* 0x0000004078782812 */ /* 0x000fc600078efcff */
[----:B------:R0:W-:Y:S01]  /*29c0*/  @P0 STG.E.U16 desc[UR12][R8.64+0x22], R4 ;  /* 0x0000220408000986 */ /* 0x0001e2000c10150c */
[----:B------:R-:W-:-:S05]  /*29d0*/  IADD3 R124, P0, R3, R154, RZ ;  /* 0x0000009a037c7210 */ /* 0x000fca0007f1e0ff */
[----:B------:R-:W-:Y:S01]  /*29e0*/  IMAD.X R125, R15, 0x1, R155, P0 ;  /* 0x000000010f7d7824 */ /* 0x000fe200000e069b */
[----:B------:R-:W-:-:S05]  /*29f0*/  IADD3 R10, P0, R13, R154, RZ ;  /* 0x0000009a0d0a7210 */ /* 0x000fca0007f1e0ff */
[----:B------:R-:W-:Y:S01]  /*2a00*/  IMAD.X R11, R15, 0x1, R155, P0 ;  /* 0x000000010f0b7824 */ /* 0x000fe200000e069b */
[----:B------:R-:W-:-:S13]  /*2a10*/  ISETP.GT.AND P0, PT, R5, RZ, P2 ;  /* 0x000000ff0500720c */ /* 0x000fda0001704270 */
[----:B0-----:R-:W-:Y:S05]  /*2a20*/  @!P0 BRA `(.L_x_44) ;  /* 0x0000000000048947 */ /* 0x001fea0003800000 */
[----:B------:R0:W5:Y:S02]  /*2a30*/  LDG.E.LTC128B.U16 R159, desc[UR12][R156.64+0x30] ;  /* 0x0000300c9c9f7981 */ /* 0x000164000c1e1520 */
.L_x_44:
[----:B------:R-:W-:Y:S05]  /*2a40*/  BSYNC B0 ;  /* 0x0000000000007941 */ /* 0x000fea0003800000 */
.L_x_43:
[----:B-----5:R-:W-:Y:S01]  /*2a50*/  HADD2.F32 R23, -RZ, R159.H0_H0 ;  /* 0x2000009fff177230 */ /* 0x020fe20000004100 */
[----:B------:R-:W-:Y:S01]  /*2a60*/  ISETP.GT.AND P1, PT, R7, 0x19, PT ;  /* 0x000000190700780c */ /* 0x000fe20003f24270 */
[----:B------:R-:W-:Y:S01]  /*2a70*/  @P0 IMAD.MOV.U32 R22, RZ, RZ, R154 ;  /* 0x000000ffff160224 */ /* 0x000fe200078e009a */
[----:B------:R-:W-:Y:S01]  /*2a80*/  LOP3.LUT R120, R120, 0xffffff7f, RZ, 0xc0, !PT ;  /* 0xffffff7f78787812 */ /* 0x000fe200078ec0ff */
[----:B------:R-:W-:Y:S01]  /*2a90*/  BSSY B0, `(.L_x_45) ;  /* 0x000000b000007945 */ /* 0x000fe20003800000 */
[----:B------:R-:W-:-:S04]  /*2aa0*/  FMUL R23, R23, R2 ;  /* 0x0000000217177220 */ /* 0x000fc80000400000 */
[----:B------:R-:W-:-:S05]  /*2ab0*/  FFMA R23, R132, R0, R23 ;  /* 0x0000000084177223 */ /* 0x000fca0000000017 */
[----:B------:R-:W-:Y:S02]  /*2ac0*/  F2FP.F16.F32.PACK_AB R23, RZ, R23 ;  /* 0x00000017ff17723e */ /* 0x000fe400000000ff */
[----:B------:R-:W-:Y:S02]  /*2ad0*/  @P1 LOP3.LUT R120, R120, 0x80, RZ, 0xfc, !PT ;  /* 0x0000008078781812 */ /* 0x000fe400078efcff */
[----:B------:R-:W-:Y:S01]  /*2ae0*/  PRMT R4, R23, 0x7610, R4 ;  /* 0x0000761017047816 */ /* 0x000fe20000000004 */
[----:B------:R-:W-:-:S05]  /*2af0*/  @P0 IMAD.MOV.U32 R23, RZ, RZ, R155 ;  /* 0x000000ffff170224 */ /* 0x000fca00078e009b */
[----:B------:R0:W-:Y:S01]  /*2b00*/  @P0 STG.E.U16 desc[UR12][R22.64+0x30], R4 ;  /* 0x0000300416000986 */ /* 0x0001e2000c10150c */
[----:B------:R-:W-:-:S13]  /*2b10*/  ISETP.GT.AND P0, PT, R5, RZ, P1 ;  /* 0x000000ff0500720c */ /* 0x000fda0000f04270 */
[----:B0-----:R-:W-:Y:S05]  /*2b20*/  @!P0 BRA `(.L_x_46) ;  /* 0x0000000000048947 */ /* 0x001fea0003800000 */
[----:B------:R0:W5:Y:S02]  /*2b30*/  LDG.E.LTC128B.U16 R159, desc[UR12][R156.64+0x32] ;  /* 0x0000320c9c9f7981 */ /* 0x000164000c1e1520 */
.L_x_46:
[----:B------:R-:W-:Y:S05]  /*2b40*/  BSYNC B0 ;  /* 0x0000000000007941 */ /* 0x000fea0003800000 */
.L_x_45:
[----:B-----5:R-:W-:Y:S01]  /*2b50*/  HADD2.F32 R23, -RZ, R159.H0_H0 ;  /* 0x2000009fff177230 */ /* 0x020fe20000004100 */
[----:B------:R-:W-:Y:S01]  /*2b60*/  BSSY B0, `(.L_x_47) ;  /* 0x000000a000007945 */ /* 0x000fe20003800000 */
[----:B------:R-:W-:-:S03]  /*2b70*/  @P0 IMAD.MOV.U32 R22, RZ, RZ, R154 ;  /* 0x000000ffff160224 */ /* 0x000fc600078e009a */
[----:B------:R-:W-:Y:S01]  /*2b80*/  FMUL R4, R23, R2 ;  /* 0x0000000217047220 */ /* 0x000fe20000400000 */
[----:B------:R-:W-:-:S03]  /*2b90*/  @P0 IMAD.MOV.U32 R23, RZ, RZ, R155 ;  /* 0x000000ffff170224 */ /* 0x000fc600078e009b */
[----:B------:R-:W-:-:S05]  /*2ba0*/  FFMA R4, R133, R0, R4 ;  /* 0x0000000085047223 */ /* 0x000fca0000000004 */
[----:B------:R-:W-:-:S05]  /*2bb0*/  F2FP.F16.F32.PACK_AB R4, RZ, R4 ;  /* 0x00000004ff04723e */ /* 0x000fca00000000ff */
[----:B------:R0:W-:Y:S01]  /*2bc0*/  @P0 STG.E.U16 desc[UR12][R22.64+0x32], R4 ;  /* 0x0000320416000986 */ /* 0x0001e2000c10150c */
[----:B------:R-:W-:-:S13]  /*2bd0*/  ISETP.GT.AND P0, PT, R5, 0x8, P2 ;  /* 0x000000080500780c */ /* 0x000fda0001704270 */
[----:B0-----:R-:W-:Y:S05]  /*2be0*/  @!P0 BRA `(.L_x_48) ;  /* 0x0000000000048947 */ /* 0x001fea0003800000 */
[----:B------:R0:W5:Y:S02]  /*2bf0*/  LDG.E.LTC128B.U16 R159, desc[UR12][R18.64+0x30] ;  /* 0x0000300c129f7981 */ /* 0x000164000c1e1520 */
.L_x_48:
[----:B------:R-:W-:Y:S05]  /*2c00*/  BSYNC B0 ;  /* 0x0000000000007941 */ /* 0x000fea0003800000 */
.L_x_47:
        /* <DEDUP_REMOVED lines=9> */
.L_x_50:
[----:B------:R-:W-:Y:S05]  /*2ca0*/  BSYNC B0 ;  /* 0x0000000000007941 */ /* 0x000fea0003800000 */
.L_x_49:
[----:B-----5:R-:W-:Y:S01]  /*2cb0*/  HADD2.F32 R23, -RZ, R159.H0_H0 ;  /* 0x2000009fff177230 */ /* 0x020fe20000004100 */
[----:B------:R-:W-:Y:S01]  /*2cc0*/  ISETP.GT.AND P2, PT, R7, 0x20, PT ;  /* 0x000000200700780c */ /* 0x000fe20003f44270 */
[----:B------:R-:W-:Y:S01]  /*2cd0*/  BSSY B0, `(.L_x_51) ;  /* 0x000000a000007945 */ /* 0x000fe20003800000 */
[----:B------:R-:W-:Y:S02]  /*2ce0*/  LOP3.LUT R120, R120, 0xfffffeff, RZ, 0xc0, !PT ;  /* 0xfffffeff78787812 */ /* 0x000fe400078ec0ff */
[----:B------:R-:W-:-:S04]  /*2cf0*/  FMUL R4, R23, R2 ;  /* 0x0000000217047220 */ /* 0x000fc80000400000 */
[----:B------:R-:W-:-:S05]  /*2d00*/  FFMA R4, R135, R0, R4 ;  /* 0x0000000087047223 */ /* 0x000fca0000000004 */
[----:B------:R-:W-:Y:S02]  /*2d10*/  F2FP.F16.F32.PACK_AB R4, RZ, R4 ;  /* 0x00000004ff04723e */ /* 0x000fe400000000ff */
[----:B------:R-:W-:-:S03]  /*2d20*/  @P2 LOP3.LUT R120, R120, 0x100, RZ, 0xfc, !PT ;  /* 0x0000010078782812 */ /* 0x000fc600078efcff */
[----:B------:R0:W-:Y:S01]  /*2d30*/  @P0 STG.E.U16 desc[UR12][R8.64+0x32], R4 ;  /* 0x0000320408000986 */ /* 0x0001e2000c10150c */
[----:B------:R-:W-:-:S13]  /*2d40*/  ISETP.GT.AND P0, PT, R5, RZ, P2 ;  /* 0x000000ff0500720c */ /* 0x000fda0001704270 */
[----:B0-----:R-:W-:Y:S05]  /*2d50*/  @!P0 BRA `(.L_x_52) ;  /* 0x0000000000048947 */ /* 0x001fea0003800000 */
[----:B------:R0:W5:Y:S02]  /*2d60*/  LDG.E.LTC128B.U16 R159, desc[UR12][R156.64+0x40] ;  /* 0x0000400c9c9f7981 */ /* 0x000164000c1e1520 */
.L_x_52:
[----:B------:R-:W-:Y:S05]  /*2d70*/  BSYNC B0 ;  /* 0x0000000000007941 */ /* 0x000fea0003800000 */
.L_x_51:
        /* <DEDUP_REMOVED lines=15> */
.L_x_54:
[----:B------:R-:W-:Y:S05]  /*2e70*/  BSYNC B0 ;  /* 0x0000000000007941 */ /* 0x000fea0003800000 */
.L_x_53:
        /* <DEDUP_REMOVED lines=11> */
.L_x_56:
[----:B------:R-:W-:Y:S05]  /*2f30*/  BSYNC B0 ;  /* 0x0000000000007941 */ /* 0x000fea0003800000 */
.L_x_55:
        /* <DEDUP_REMOVED lines=9> */
.L_x_58:
[----:B------:R-:W-:Y:S05]  /*2fd0*/  BSYNC B0 ;  /* 0x0000000000007941 */ /* 0x000fea0003800000 */
.L_x_57:
        /* <DEDUP_REMOVED lines=12> */
.L_x_60:
[----:B------:R-:W-:Y:S05]  /*30a0*/  BSYNC B0 ;  /* 0x0000000000007941 */ /* 0x000fea0003800000 */
.L_x_59:
        /* <DEDUP_REMOVED lines=15> */
.L_x_62:
[----:B------:R-:W-:Y:S05]  /*31a0*/  BSYNC B0 ;  /* 0x0000000000007941 */ /* 0x000fea0003800000 */
.L_x_61:
        /* <DEDUP_REMOVED lines=11> */
.L_x_64:
[----:B------:R-:W-:Y:S05]  /*3260*/  BSYNC B0 ;  /* 0x0000000000007941 */ /* 0x000fea0003800000 */
.L_x_63:
        /* <DEDUP_REMOVED lines=9> */
.L_x_66:
[----:B------:R-:W-:Y:S05]  /*3300*/  BSYNC B0 ;  /* 0x0000000000007941 */ /* 0x000fea0003800000 */
.L_x_65:
[----:B-----5:R-:W-:Y:S01]  /*3310*/  HADD2.F32 R23, -RZ, R159.H0_H0 ;  /* 0x2000009fff177230 */ /* 0x020fe20000004100 */
[----:B------:R-:W-:Y:S01]  /*3320*/  ISETP.GT.AND P3, PT, R7, 0x30, PT ;  /* 0x000000300700780c */ /* 0x000fe20003f64270 */
[----:B------:R-:W-:Y:S03]  /*3330*/  BSSY B0, `(.L_x_67) ;  /* 0x0000008000007945 */ /* 0x000fe60003800000 */
[----:B------:R-:W-:-:S04]  /*3340*/  FMUL R4, R23, R2 ;  /* 0x0000000217047220 */ /* 0x000fc80000400000 */
[----:B------:R-:W-:-:S05]  /*3350*/  FFMA R4, R143, R0, R4 ;  /* 0x000000008f047223 */ /* 0x000fca0000000004 */
[----:B------:R-:W-:-:S05]  /*3360*/  F2FP.F16.F32.PACK_AB R4, RZ, R4 ;  /* 0x00000004ff04723e */ /* 0x000fca00000000ff */
[----:B------:R0:W-:Y:S01]  /*3370*/  @P0 STG.E.U16 desc[UR12][R8.64+0x52], R4 ;  /* 0x0000520408000986 */ /* 0x0001e2000c10150c */
[----:B------:R-:W-:-:S13]  /*3380*/  ISETP.GT.AND P0, PT, R5, RZ, P3 ;  /* 0x000000ff0500720c */ /* 0x000fda0001f04270 */
[----:B0-----:R-:W-:Y:S05]  /*3390*/  @!P0 BRA `(.L_x_68) ;  /* 0x0000000000048947 */ /* 0x001fea0003800000 */
[----:B------:R0:W5:Y:S02]  /*33a0*/  LDG.E.LTC128B.U16 R159, desc[UR12][R156.64+0x60] ;  /* 0x0000600c9c9f7981 */ /* 0x000164000c1e1520 */
.L_x_68:
[----:B------:R-:W-:Y:S05]  /*33b0*/  BSYNC B0 ;  /* 0x0000000000007941 */ /* 0x000fea0003800000 */
.L_x_67:
[----:B-----5:R-:W-:Y:S01]  /*33c0*/  HADD2.F32 R23, -RZ, R159.H0_H0 ;  /* 0x2000009fff177230 */ /* 0x020fe20000004100 */
[----:B------:R-:W-:Y:S01]  /*33d0*/  ISETP.GT.AND P2, PT, R7, 0x31, PT ;  /* 0x000000310700780c */ /* 0x000fe20003f44270 */
[----:B------:R-:W-:Y:S01]  /*33e0*/  @P0 IMAD.MOV.U32 R22, RZ, RZ, R154 ;  /* 0x000000ffff160224 */ /* 0x000fe200078e009a */
[----:B------:R-:W-:Y:S02]  /*33f0*/  BSSY B0, `(.L_x_69) ;  /* 0x000000a000007945 */ /* 0x000fe40003800000 */
[----:B------:R-:W-:-:S04]  /*3400*/  FMUL R23, R23, R2 ;  /* 0x0000000217177220 */ /* 0x000fc80000400000 */
[----:B------:R-:W-:-:S05]  /*3410*/  FFMA R23, R144, R0, R23 ;  /* 0x0000000090177223 */ /* 0x000fca0000000017 */
[----:B------:R-:W-:-:S04]  /*3420*/  F2FP.F16.F32.PACK_AB R23, RZ, R23 ;  /* 0x00000017ff17723e */ /* 0x000fc800000000ff */
[----:B------:R-:W-:Y:S01]  /*3430*/  PRMT R4, R23, 0x7610, R4 ;  /* 0x0000761017047816 */ /* 0x000fe20000000004 */
[----:B------:R-:W-:-:S05]  /*3440*/  @P0 IMAD.MOV.U32 R23, RZ, RZ, R155 ;  /* 0x000000ffff170224 */ /* 0x000fca00078e009b */
[----:B------:R0:W-:Y:S01]  /*3450*/  @P0 STG.E.U16 desc[UR12][R22.64+0x60], R4 ;  /* 0x0000600416000986 */ /* 0x0001e2000c10150c */
[----:B------:R-:W-:-:S13]  /*3460*/  ISETP.GT.AND P0, PT, R5, RZ, P2 ;  /* 0x000000ff0500720c */ /* 0x000fda0001704270 */
[----:B0-----:R-:W-:Y:S05]  /*3470*/  @!P0 BRA `(.L_x_70) ;  /* 0x0000000000048947 */ /* 0x001fea0003800000 */
[----:B------:R0:W5:Y:S02]  /*3480*/  LDG.E.LTC128B.U16 R159, desc[UR12][R156.64+0x62] ;  /* 0x0000620c9c9f7981 */ /* 0x000164000c1e1520 */
.L_x_70:
[----:B------:R-:W-:Y:S05]  /*3490*/  BSYNC B0 ;  /* 0x0000000000007941 */ /* 0x000fea0003800000 */
.L_x_69:
        /* <DEDUP_REMOVED lines=11> */
.L_x_72:
[----:B------:R-:W-:Y:S05]  /*3550*/  BSYNC B0 ;  /* 0x0000000000007941 */ /* 0x000fea0003800000 */
.L_x_71:
        /* <DEDUP_REMOVED lines=9> */
.L_x_74:
[----:B------:R-:W-:Y:S05]  /*35f0*/  BSYNC B0 ;  /* 0x0000000000007941 */ /* 0x000fea0003800000 */
.L_x_73:
        /* <DEDUP_REMOVED lines=10> */
.L_x_76:
[----:B------:R-:W-:Y:S05]  /*36a0*/  BSYNC B0 ;  /* 0x0000000000007941 */ /* 0x000fea0003800000 */
.L_x_75:
[----:B-----5:R-:W-:Y:S01]  /*36b0*/  HADD2.F32 R23, -RZ, R159.H0_H0 ;  /* 0x2000009fff177230 */ /* 0x020fe20000004100 */
[----:B------:R-:W-:Y:S01]  /*36c0*/  BSSY B0, `(.L_x_77) ;  /* 0x000000c000007945 */ /* 0x000fe20003800000 */
[----:B------:R-:W-:-:S03]  /*36d0*/  @P0 IMAD.MOV.U32 R22, RZ, RZ, R154 ;  /* 0x000000ffff160224 */ /* 0x000fc600078e009a */
[----:B------:R-:W-:-:S04]  /*36e0*/  FMUL R23, R23, R2 ;  /* 0x0000000217177220 */ /* 0x000fc80000400000 */
[----:B------:R-:W-:-:S05]  /*36f0*/  FFMA R23, R148, R0, R23 ;  /* 0x0000000094177223 */ /* 0x000fca0000000017 */
[----:B------:R-:W-:-:S04]  /*3700*/  F2FP.F16.F32.PACK_AB R23, RZ, R23 ;  /* 0x00000017ff17723e */ /* 0x000fc800000000ff */
[----:B------:R-:W-:Y:S01]  /*3710*/  PRMT R4, R23, 0x7610, R4 ;  /* 0x0000761017047816 */ /* 0x000fe20000000004 */
[----:B------:R-:W-:-:S05]  /*3720*/  @P0 IMAD.MOV.U32 R23, RZ, RZ, R155 ;  /* 0x000000ffff170224 */ /* 0x000fca00078e009b */
[----:B------:R0:W-:Y:S01]  /*3730*/  @P0 STG.E.U16 desc[UR12][R22.64+0x70], R4 ;  /* 0x0000700416000986 */ /* 0x0001e2000c10150c */
[----:B------:R-:W-:-:S04]  /*3740*/  ISETP.GT.AND P0, PT, R7, 0x39, PT ;  /* 0x000000390700780c */ /* 0x000fc80003f04270 */
[----:B------:R-:W-:-:S13]  /*3750*/  ISETP.GT.AND P5, PT, R5, RZ, P0 ;  /* 0x000000ff0500720c */ /* 0x000fda00007a4270 */
[----:B0-----:R-:W-:Y:S05]  /*3760*/  @!P5 BRA `(.L_x_78) ;  /* 0x000000000004d947 */ /* 0x001fea0003800000 */
[----:B------:R0:W5:Y:S02]  /*3770*/  LDG.E.LTC128B.U16 R159, desc[UR12][R156.64+0x72] ;  /* 0x0000720c9c9f7981 */ /* 0x000164000c1e1520 */
.L_x_78:
[----:B------:R-:W-:Y:S05]  /*3780*/  BSYNC B0 ;  /* 0x0000000000007941 */ /* 0x000fea0003800000 */
.L_x_77:
        /* <DEDUP_REMOVED lines=11> */
.L_x_80:
[----:B------:R-:W-:Y:S05]  /*3840*/  BSYNC B0 ;  /* 0x0000000000007941 */ /* 0x000fea0003800000 */
.L_x_79:
        /* <DEDUP_REMOVED lines=9> */
[----:B------:R-:W-:-:S13]  /*38e0*/  ISETP.GT.AND P5, PT, R5, 0x8, P0 ;  /* 0x000000080500780c */ /* 0x000fda00007a4270 */
[----:B0-----:R-:W-:Y:S05]  /*38f0*/  @!P5 BRA `(.L_x_82) ;  /* 0x000000000004d947 */ /* 0x001fea0003800000 */
[----:B------:R0:W5:Y:S02]  /*3900*/  LDG.E.LTC128B.U16 R159, desc[UR12][R18.64+0x72] ;  /* 0x0000720c129f7981 */ /* 0x000164000c1e1520 */
.L_x_82:
[----:B------:R-:W-:Y:S05]  /*3910*/  BSYNC B0 ;  /* 0x0000000000007941 */ /* 0x000fea0003800000 */
.L_x_81:
[----:B-----5:R-:W-:Y:S01]  /*3920*/  HADD2.F32 R7, -RZ, R159.H0_H0 ;  /* 0x2000009fff077230 */ /* 0x020fe20000004100 */
[----:B------:R-:W-:Y:S01]  /*3930*/  LOP3.LUT R123, R13, 0x10, RZ, 0xfc, !PT ;  /* 0x000000100d7b7812 */ /* 0x000fe200078efcff */
[----:B------:R-:W-:Y:S02]  /*3940*/  USHF.L.U32 UR22, UR4, 0x7, URZ ;  /* 0x0000000704167899 */ /* 0x000fe4000800063f */
[----:B------:R-:W-:Y:S01]  /*3950*/  USHF.L.U64.HI UR4, UR4, 0x7, UR5 ;  /* 0x0000000704047899 */ /* 0x000fe20008010205 */
[----:B------:R-:W-:-:S04]  /*3960*/  FMUL R4, R7, R2 ;  /* 0x0000000207047220 */ /* 0x000fc80000400000 */
[----:B------:R-:W-:-:S05]  /*3970*/  FFMA R4, R151, R0, R4 ;  /* 0x0000000097047223 */ /* 0x000fca0000000004 */
[----:B------:R-:W-:-:S05]  /*3980*/  F2FP.F16.F32.PACK_AB R4, RZ, R4 ;  /* 0x00000004ff04723e */ /* 0x000fca00000000ff */
[----:B------:R1:W-:Y:S01]  /*3990*/  @P5 STG.E.U16 desc[UR12][R8.64+0x72], R4 ;  /* 0x0000720408005986 */ /* 0x0003e2000c10150c */
[----:B------:R-:W-:-:S05]  /*39a0*/  IADD3 R126, P5, R123, R154, RZ ;  /* 0x0000009a7b7e7210 */ /* 0x000fca0007fbe0ff */
[----:B------:R-:W-:Y:S01]  /*39b0*/  IMAD.X R127, R15, 0x1, R155, P5 ;  /* 0x000000010f7f7824 */ /* 0x000fe200028e069b */
[----:B------:R-:W-:-:S04]  /*39c0*/  IADD3 R6, P5, R20, UR22, RZ ;  /* 0x0000001614067c10 */ /* 0x000fc8000ffbe0ff */
[----:B------:R-:W-:Y:S02]  /*39d0*/  IADD3.X R7, R21, UR4, RZ, P5, !PT ;  /* 0x0000000415077c10 */ /* 0x000fe4000affe4ff */
[----:B------:R-:W-:-:S13]  /*39e0*/  ISETP.GT.AND P5, PT, R5, 0x40, P4 ;  /* 0x000000400500780c */ /* 0x000fda00027a4270 */
[----:B------:R-:W0:Y:S01]  /*39f0*/  @P5 LDG.E.LTC128B.U16 R159, desc[UR12][R6.64] ;  /* 0x0000000c069f5981 */ /* 0x000e22000c1e1520 */
[----:B------:R-:W-:Y:S01]  /*3a00*/  LOP3.LUT R121, R13, 0x12, RZ, 0xfc, !PT ;  /* 0x000000120d797812 */ /* 0x000fe200078efcff */
[----:B------:R-:W-:Y:S01]  /*3a10*/  ULOP3.LUT UR21, UR22, 0x2, URZ, 0xfc, !UPT ;  /* 0x0000000216157892 */ /* 0x000fe2000f8efc3f */
[----:B0-23--:R-:W-:-:S05]  /*3a20*/  HADD2.F32 R19, -RZ, R159.H0_H0 ;  /* 0x2000009fff137230 */ /* 0x00dfca0000004100 */
[----:B------:R-:W-:-:S04]  /*3a30*/  FMUL R19, R19, R2 ;  /* 0x0000000213137220 */ /* 0x000fc80000400000 */
[----:B------:R-:W-:-:S05]  /*3a40*/  FFMA R19, R88, R0, R19 ;  /* 0x0000000058137223 */ /* 0x000fca0000000013 */
[----:B------:R-:W-:-:S04]  /*3a50*/  F2FP.F16.F32.PACK_AB R19, RZ, R19 ;  /* 0x00000013ff13723e */ /* 0x000fc800000000ff */
[----:B------:R-:W-:-:S05]  /*3a60*/  PRMT R12, R19, 0x7610, R12 ;  /* 0x00007610130c7816 */ /* 0x000fca000000000c */
[----:B------:R0:W-:Y:S01]  /*3a70*/  @P5 STG.E.U16 desc[UR12][R10.64], R12 ;  /* 0x0000000c0a005986 */ /* 0x0001e2000c10150c */
[----:B------:R-:W-:-:S05]  /*3a80*/  IADD3 R128, P5, R121, R154, RZ ;  /* 0x0000009a79807210 */ /* 0x000fca0007fbe0ff */
[----:B------:R-:W-:Y:S01]  /*3a90*/  IMAD.X R129, R15, 0x1, R155, P5 ;  /* 0x000000010f817824 */ /* 0x000fe200028e069b */
[----:B------:R-:W-:-:S04]  /*3aa0*/  IADD3 R130, P5, R20, UR21, RZ ;  /* 0x0000001514827c10 */ /* 0x000fc8000ffbe0ff */
[----:B------:R-:W-:Y:S02]  /*3ab0*/  IADD3.X R131, R21, UR4, RZ, P5, !PT ;  /* 0x0000000415837c10 */ /* 0x000fe4000affe4ff */
[----:B------:R-:W-:-:S13]  /*3ac0*/  ISETP.GT.AND P5, PT, R5, 0x40, P6 ;  /* 0x000000400500780c */ /* 0x000fda00037a4270 */
[----:B------:R-:W2:Y:S01]  /*3ad0*/  @P5 LDG.E.LTC128B.U16 R159, desc[UR12][R130.64] ;  /* 0x0000000c829f5981 */ /* 0x000ea2000c1e1520 */
[----:B------:R-:W-:Y:S01]  /*3ae0*/  BSSY B0, `(.L_x_83) ;  /* 0x000000d000007945 */ /* 0x000fe20003800000 */
[----:B--2---:R-:W-:-:S05]  /*3af0*/  HADD2.F32 R19, -RZ, R159.H0_H0 ;  /* 0x2000009fff137230 */ /* 0x004fca0000004100 */
[----:B-1----:R-:W-:-:S04]  /*3b00*/  FMUL R4, R19, R2 ;  /* 0x0000000213047220 */ /* 0x002fc80000400000 */
        /* <DEDUP_REMOVED lines=8> */
[----:B0-----:R-:W-:Y:S05]  /*3b90*/  @!P5 BRA `(.L_x_84) ;  /* 0x000000000004d947 */ /* 0x001fea0003800000 */
[----:B------:R0:W5:Y:S02]  /*3ba0*/  LDG.E.LTC128B.U16 R159, desc[UR12][R18.64] ;  /* 0x0000000c129f7981 */ /* 0x000164000c1e1520 */
.L_x_84:
[----:B------:R-:W-:Y:S05]  /*3bb0*/  BSYNC B0 ;  /* 0x0000000000007941 */ /* 0x000fea0003800000 */
.L_x_83:
[----:B-----5:R-:W-:Y:S01]  /*3bc0*/  HADD2.F32 R89, -RZ, R159.H0_H0 ;  /* 0x2000009fff597230 */ /* 0x020fe20000004100 */
[----:B------:R-:W-:Y:S01]  /*3bd0*/  BSSY B0, `(.L_x_85) ;  /* 0x000000d000007945 */ /* 0x000fe20003800000 */
[----:B------:R-:W-:-:S03]  /*3be0*/  PRMT R88, R159, 0x7610, R88 ;  /* 0x000076109f587816 */ /* 0x000fc60000000058 */
[----:B------:R-:W-:-:S04]  /*3bf0*/  FMUL R89, R89, R2 ;  /* 0x0000000259597220 */ /* 0x000fc80000400000 */
[----:B------:R-:W-:-:S05]  /*3c00*/  FFMA R89, R90, R0, R89 ;  /* 0x000000005a597223 */ /* 0x000fca0000000059 */
[----:B------:R-:W-:-:S05]  /*3c10*/  F2FP.F16.F32.PACK_AB R89, RZ, R89 ;  /* 0x00000059ff59723e */ /* 0x000fca00000000ff */
[----:B------:R1:W-:Y:S01]  /*3c20*/  @P5 STG.E.U16 desc[UR12][R22.64], R89 ;  /* 0x0000005916005986 */ /* 0x0003e2000c10150c */
[----:B------:R-:W-:-:S05]  /*3c30*/  IADD3 R130, P5, R3, R8, RZ ;  /* 0x0000000803827210 */ /* 0x000fca0007fbe0ff */
[----:B------:R-:W-:Y:S01]  /*3c40*/  IMAD.X R131, R15, 0x1, R9, P5 ;  /* 0x000000010f837824 */ /* 0x000fe200028e0609 */
[----:B------:R-:W-:-:S13]  /*3c50*/  ISETP.GT.AND P5, PT, R5, 0x48, P6 ;  /* 0x000000480500780c */ /* 0x000fda00037a4270 */
[----:B-1----:R-:W-:Y:S05]  /*3c60*/  @!P5 BRA `(.L_x_86) ;  /* 0x00000000000cd947 */ /* 0x002fea0003800000 */
[----:B------:R-:W-:-:S04]  /*3c70*/  IADD3 R88, P6, R16, UR21, RZ ;  /* 0x0000001510587c10 */ /* 0x000fc8000ffde0ff */
[----:B------:R-:W-:-:S05]  /*3c80*/  IADD3.X R89, R17, UR4, RZ, P6, !PT ;  /* 0x0000000411597c10 */ /* 0x000fca000b7fe4ff */
[----:B------:R1:W5:Y:S04]  /*3c90*/  LDG.E.LTC128B.U16 R88, desc[UR12][R88.64] ;  /* 0x0000000c58587981 */ /* 0x000368000c1e1520 */
.L_x_86:
[----:B------:R-:W-:Y:S05]  /*3ca0*/  BSYNC B0 ;  /* 0x0000000000007941 */ /* 0x000fea0003800000 */
.L_x_85:
[----:B-1---5:R-:W-:Y:S01]  /*3cb0*/  HADD2.F32 R89, -RZ, R88.H0_H0 ;  /* 0x20000058ff597230 */ /* 0x022fe20000004100 */
[----:B------:R-:W-:Y:S01]  /*3cc0*/  ULOP3.LUT UR20, UR22, 0x10, URZ, 0xfc, !UPT ;  /* 0x0000001016147892 */ /* 0x000fe2000f8efc3f */
[----:B------:R-:W-:-:S03]  /*3cd0*/  LOP3.LUT P6, RZ, R120, 0x4, RZ, 0xc0, !PT ;  /* 0x0000000478ff7812 */ /* 0x000fc600078cc0ff */
[----:B------:R-:W-:Y:S01]  /*3ce0*/  FMUL R4, R89, R2 ;  /* 0x0000000259047220 */ /* 0x000fe20000400000 */
[----:B------:R-:W-:-:S03]  /*3cf0*/  LOP3.LUT R89, R13, 0x20, RZ, 0xfc, !PT ;  /* 0x000000200d597812 */ /* 0x000fc600078efcff */
        /* <DEDUP_REMOVED lines=8> */
[----:B------:R-:W2:Y:S01]  /*3d80*/  @P5 LDG.E.LTC128B.U16 R88, desc[UR12][R132.64] ;  /* 0x0000000c84585981 */ /* 0x000ea2000c1e1520 */
[----:B------:R-:W-:Y:S01]  /*3d90*/  ULOP3.LUT UR19, UR22, 0x12, URZ, 0xfc, !UPT ;  /* 0x0000001216137892 */ /* 0x000fe2000f8efc3f */
[----:B--2---:R-:W-:-:S05]  /*3da0*/  HADD2.F32 R91, -RZ, R88.H0_H0 ;  /* 0x20000058ff5b7230 */ /* 0x004fca0000004100 */
[----:B------:R-:W-:-:S04]  /*3db0*/  FMUL R91, R91, R2 ;  /* 0x000000025b5b7220 */ /* 0x000fc80000400000 */
[----:B------:R-:W-:-:S05]  /*3dc0*/  FFMA R91, R92, R0, R91 ;  /* 0x000000005c5b7223 */ /* 0x000fca000000005b */
[----:B------:R-:W-:-:S04]  /*3dd0*/  F2FP.F16.F32.PACK_AB R91, RZ, R91 ;  /* 0x0000005bff5b723e */ /* 0x000fc800000000ff */
[----:B------:R-:W-:Y:S02]  /*3de0*/  PRMT R12, R91, 0x7610, R12 ;  /* 0x000076105b0c7816 */ /* 0x000fe4000000000c */
[----:B------:R-:W-:-:S03]  /*3df0*/  LOP3.LUT R91, R13, 0x22, RZ, 0xfc, !PT ;  /* 0x000000220d5b7812 */ /* 0x000fc600078efcff */
[----:B------:R2:W-:Y:S01]  /*3e00*/  @P5 STG.E.U16 desc[UR12][R126.64], R12 ;  /* 0x0000000c7e005986 */ /* 0x0005e2000c10150c */
[----:B-1----:R-:W-:-:S05]  /*3e10*/  IADD3 R130, P5, R91, R154, RZ ;  /* 0x0000009a5b827210 */ /* 0x002fca0007fbe0ff */
[----:B------:R-:W-:Y:S01]  /*3e20*/  IMAD.X R131, R15, 0x1, R155, P5 ;  /* 0x000000010f837824 */ /* 0x000fe200028e069b */
[----:B------:R-:W-:-:S04]  /*3e30*/  IADD3 R132, P5, R20, UR19, RZ ;  /* 0x0000001314847c10 */ /* 0x000fc8000ffbe0ff */
[----:B------:R-:W-:Y:S02]  /*3e40*/  IADD3.X R133, R21, UR4, RZ, P5, !PT ;  /* 0x0000000415857c10 */ /* 0x000fe4000affe4ff */
[----:B------:R-:W-:-:S04]  /*3e50*/  LOP3.LUT P5, RZ, R120, 0x8, RZ, 0xc0, !PT ;  /* 0x0000000878ff7812 */ /* 0x000fc800078ac0ff */
[----:B------:R-:W-:-:S13]  /*3e60*/  ISETP.GT.AND P5, PT, R5, 0x40, P5 ;  /* 0x000000400500780c */ /* 0x000fda0002fa4270 */
[----:B------:R-:W3:Y:S01]  /*3e70*/  @P5 LDG.E.LTC128B.U16 R88, desc[UR12][R132.64] ;  /* 0x0000000c84585981 */ /* 0x000ee2000c1e1520 */
[----:B------:R-:W-:Y:S01]  /*3e80*/  BSSY B0, `(.L_x_87) ;  /* 0x000000d000007945 */ /* 0x000fe20003800000 */
[----:B---3--:R-:W-:-:S05]  /*3e90*/  HADD2.F32 R135, -RZ, R88.H0_H0 ;  /* 0x20000058ff877230 */ /* 0x008fca0000004100 */
[----:B------:R-:W-:-:S04]  /*3ea0*/  FMUL R4, R135, R2 ;  /* 0x0000000287047220 */ /* 0x000fc80000400000 */
[----:B------:R-:W-:-:S05]  /*3eb0*/  FFMA R4, R93, R0, R4 ;  /* 0x000000005d047223 */ /* 0x000fca0000000004 */
[----:B------:R-:W-:-:S05]  /*3ec0*/  F2FP.F16.F32.PACK_AB R4, RZ, R4 ;  /* 0x00000004ff04723e */ /* 0x000fca00000000ff */
[----:B------:R1:W-:Y:S01]  /*3ed0*/  @P5 STG.E.U16 desc[UR12][R128.64], R4 ;  /* 0x0000000480005986 */ /* 0x0003e2000c10150c */
[----:B--2---:R-:W-:-:S05]  /*3ee0*/  IADD3 R126, P5, R123, R8, RZ ;  /* 0x000000087b7e7210 */ /* 0x004fca0007fbe0ff */
[----:B------:R-:W-:Y:S01]  /*3ef0*/  IMAD.X R127, R15, 0x1, R9, P5 ;  /* 0x000000010f7f7824 */ /* 0x000fe200028e0609 */
[----:B------:R-:W-:-:S13]  /*3f00*/  ISETP.GT.AND P5, PT, R5, 0x48, P6 ;  /* 0x000000480500780c */ /* 0x000fda00037a4270 */
[----:B-1----:R-:W-:Y:S05]  /*3f10*/  @!P5 BRA `(.L_x_88) ;  /* 0x00000000000cd947 */ /* 0x002fea0003800000 */
[----:B------:R-:W-:-:S04]  /*3f20*/  IADD3 R92, P6, R16, UR20, RZ ;  /* 0x00000014105c7c10 */ /* 0x000fc8000ffde0ff */
[----:B------:R-:W-:-:S05]  /*3f30*/  IADD3.X R93, R17, UR4, RZ, P6, !PT ;  /* 0x00000004115d7c10 */ /* 0x000fca000b7fe4ff */
[----:B------:R1:W5:Y:S04]  /*3f40*/  LDG.E.LTC128B.U16 R88, desc[UR12][R92.64] ;  /* 0x0000000c5c587981 */ /* 0x000368000c1e1520 */
.L_x_88:
[----:B------:R-:W-:Y:S05]  /*3f50*/  BSYNC B0 ;  /* 0x0000000000007941 */ /* 0x000fea0003800000 */
.L_x_87:
[----:B-1---5:R-:W-:Y:S01]  /*3f60*/  HADD2.F32 R93, -RZ, R88.H0_H0 ;  /* 0x20000058ff5d7230 */ /* 0x022fe20000004100 */
[----:B------:R-:W-:Y:S01]  /*3f70*/  LOP3.LUT P6, RZ, R120, 0x8, RZ, 0xc0, !PT ;  /* 0x0000000878ff7812 */ /* 0x000fe200078cc0ff */
[----:B------:R-:W-:Y:S03]  /*3f80*/  BSSY B0, `(.L_x_89) ;  /* 0x000000c000007945 */ /* 0x000fe60003800000 */
        /* <DEDUP_REMOVED lines=11> */
.L_x_90:
[----:B------:R-:W-:Y:S05]  /*4040*/  BSYNC B0 ;  /* 0x0000000000007941 */ /* 0x000fea0003800000 */
.L_x_89:
        /* <DEDUP_REMOVED lines=42> */
.L_x_92:
[----:B------:R-:W-:Y:S05]  /*42f0*/  BSYNC B0 ;  /* 0x0000000000007941 */ /* 0x000fea0003800000 */
.L_x_91:
        /* <DEDUP_REMOVED lines=14> */
.L_x_94:
[----:B------:R-:W-:Y:S05]  /*43e0*/  BSYNC B0 ;  /* 0x0000000000007941 */ /* 0x000fea0003800000 */
.L_x_93:
        /* <DEDUP_REMOVED lines=42> */
.L_x_96:
[----:B------:R-:W-:Y:S05]  /*4690*/  BSYNC B0 ;  /* 0x0000000000007941 */ /* 0x000fea0003800000 */
.L_x_95:
        /* <DEDUP_REMOVED lines=14> */
.L_x_98:
[----:B------:R-:W-:Y:S05]  /*4780*/  BSYNC B0 ;  /* 0x0000000000007941 */ /* 0x000fea0003800000 */
.L_x_97:
        /* <DEDUP_REMOVED lines=42> */
.L_x_100:
[----:B------:R-:W-:Y:S05]  /*4a30*/  BSYNC B0 ;  /* 0x0000000000007941 */ /* 0x000fea0003800000 */
.L_x_99:
        /* <DEDUP_REMOVED lines=14> */
.L_x_102:
[----:B------:R-:W-:Y:S05]  /*4b20*/  BSYNC B0 ;  /* 0x0000000000007941 */ /* 0x000fea0003800000 */
.L_x_101:
        /* <DEDUP_REMOVED lines=42> */
.L_x_104:
[----:B------:R-:W-:Y:S05]  /*4dd0*/  BSYNC B0 ;  /* 0x0000000000007941 */ /* 0x000fea0003800000 */
.L_x_103:
        /* <DEDUP_REMOVED lines=14> */
.L_x_106:
[----:B------:R-:W-:Y:S05]  /*4ec0*/  BSYNC B0 ;  /* 0x0000000000007941 */ /* 0x000fea0003800000 */
.L_x_105:
[----:B-1---5:R-:W-:Y:S01]  /*4ed0*/  HADD2.F32 R109, -RZ, R88.H0_H0 ;  /* 0x20000058ff6d7230 */ /* 0x022fe20000004100 */
[----:B------:R-:W-:-:S04]  /*4ee0*/  ULOP3.LUT UR8, UR22, 0x60, URZ, 0xfc, !UPT ;  /* 0x0000006016087892 */ /* 0x000fc8000f8efc3f */
        /* <DEDUP_REMOVED lines=38> */
.L_x_108:
[----:B------:R-:W-:Y:S05]  /*5150*/  BSYNC B0 ;  /* 0x0000000000007941 */ /* 0x000fea0003800000 */
.L_x_107:
[----:B-1---5:R-:W-:Y:S01]  /*5160*/  HADD2.F32 R113, -RZ, R88.H0_H0 ;  /* 0x20000058ff717230 */ /* 0x022fe20000004100 */
[----:B------:R-:W-:Y:S04]  /*5170*/  BSSY B0, `(.L_x_109) ;  /* 0x000000c000007945 */ /* 0x000fe80003800000 */
        /* <DEDUP_REMOVED lines=11> */
.L_x_110:
[----:B------:R-:W-:Y:S05]  /*5230*/  BSYNC B0 ;  /* 0x0000000000007941 */ /* 0x000fea0003800000 */
.L_x_109:
[----:B-1---5:R-:W-:Y:S01]  /*5240*/  HADD2.F32 R113, -RZ, R88.H0_H0 ;  /* 0x20000058ff717230 */ /* 0x022fe20000004100 */
[----:B------:R-:W-:-:S04]  /*5250*/  ULOP3.LUT UR6, UR22, 0x70, URZ, 0xfc, !UPT ;  /* 0x0000007016067892 */ /* 0x000fc8000f8efc3f */
[----:B------:R-:W-:-:S04]  /*5260*/  FMUL R4, R113, R2 ;  /* 0x0000000271047220 */ /* 0x000fc80000400000 */
[----:B------:R-:W-:-:S05]  /*5270*/  FFMA R4, R115, R0, R4 ;  /* 0x0000000073047223 */ /* 0x000fca0000000004 */
[----:B------:R-:W-:-:S05]  /*5280*/  F2FP.F16.F32.PACK_AB R4, RZ, R4 ;  /* 0x00000004ff04723e */ /* 0x000fca00000000ff */
[----:B------:R-:W-:Y:S01]  /*5290*/  @P5 STG.E.U16 desc[UR12][R130.64], R4 ;  /* 0x0000000482005986 */ /* 0x000fe2000c10150c */
        /* <DEDUP_REMOVED lines=10> */
[----:B------:R-:W-:-:S05]  /*5340*/  F2FP.F16.F32.PACK_AB R115, RZ, R115 ;  /* 0x00000073ff73723e */ /* 0x000fca00000000ff */
[----:B------:R1:W-:Y:S01]  /*5350*/  @P5 STG.E.U16 desc[UR12][R126.64], R115 ;  /* 0x000000737e005986 */ /* 0x0003e2000c10150c */
[----:B------:R-:W-:-:S05]  /*5360*/  IADD3 R114, P5, R111, R8, RZ ;  /* 0x000000086f727210 */ /* 0x000fca0007fbe0ff */
[----:B-1----:R-:W-:Y:S01]  /*5370*/  IMAD.X R115, R15, 0x1, R9, P5 ;  /* 0x000000010f737824 */ /* 0x002fe200028e0609 */
[----:B------:R-:W-:-:S04]  /*5380*/  IADD3 R20, P5, R20, UR5, RZ ;  /* 0x0000000514147c10 */ /* 0x000fc8000ffbe0ff */
[----:B------:R-:W-:Y:S02]  /*5390*/  IADD3.X R21, R21, UR4, RZ, P5, !PT ;  /* 0x0000000415157c10 */ /* 0x000fe4000affe4ff */
[----:B------:R-:W-:-:S13]  /*53a0*/  ISETP.GT.AND P5, PT, R5, 0x40, P0 ;  /* 0x000000400500780c */ /* 0x000fda00007a4270 */
[----:B------:R-:W2:Y:S01]  /*53b0*/  @P5 LDG.E.LTC128B.U16 R88, desc[UR12][R20.64] ;  /* 0x0000000c14585981 */ /* 0x000ea2000c1e1520 */
[----:B------:R-:W-:Y:S01]  /*53c0*/  BSSY B0, `(.L_x_111) ;  /* 0x000000d000007945 */ /* 0x000fe20003800000 */
[----:B--2---:R-:W-:-:S05]  /*53d0*/  HADD2.F32 R9, -RZ, R88.H0_H0 ;  /* 0x20000058ff097230 */ /* 0x004fca0000004100 */
        /* <DEDUP_REMOVED lines=11> */
.L_x_112:
[----:B------:R-:W-:Y:S05]  /*5490*/  BSYNC B0 ;  /* 0x0000000000007941 */ /* 0x000fea0003800000 */
.L_x_111:
        /* <DEDUP_REMOVED lines=11> */
[----:B-1----:R-:W-:Y:S05]  /*5550*/  @!P5 BRA `(.L_x_114) ;  /* 0x000000000004d947 */ /* 0x002fea0003800000 */
[----:B------:R1:W5:Y:S02]  /*5560*/  LDG.E.LTC128B.U16 R88, desc[UR12][R16.64] ;  /* 0x0000000c10587981 */ /* 0x000364000c1e1520 */
.L_x_114:
[----:B------:R-:W-:Y:S05]  /*5570*/  BSYNC B0 ;  /* 0x0000000000007941 */ /* 0x000fea0003800000 */
.L_x_113:
        /* <DEDUP_REMOVED lines=13> */
.L_x_116:
[----:B------:R-:W-:Y:S05]  /*5650*/  BSYNC B0 ;  /* 0x0000000000007941 */ /* 0x000fea0003800000 */
.L_x_115:
[----:B-----5:R-:W-:Y:S01]  /*5660*/  HADD2.F32 R21, -RZ, R88.H0_H0 ;  /* 0x20000058ff157230 */ /* 0x020fe20000004100 */
        /* <DEDUP_REMOVED lines=9> */
[----:B--2---:R-:W-:Y:S05]  /*5700*/  @!P5 BRA `(.L_x_118) ;  /* 0x00000000000cd947 */ /* 0x004fea0003800000 */
[----:B------:R-:W-:-:S04]  /*5710*/  IADD3 R20, P6, R6, UR21, RZ ;  /* 0x0000001506147c10 */ /* 0x000fc8000ffde0ff */
[----:B------:R-:W-:-:S05]  /*5720*/  IADD3.X R21, R7, UR4, RZ, P6, !PT ;  /* 0x0000000407157c10 */ /* 0x000fca000b7fe4ff */
[----:B------:R2:W5:Y:S04]  /*5730*/  LDG.E.LTC128B.U16 R88, desc[UR12][R20.64] ;  /* 0x0000000c14587981 */ /* 0x000568000c1e1520 */
.L_x_118:
[----:B------:R-:W-:Y:S05]  /*5740*/  BSYNC B0 ;  /* 0x0000000000007941 */ /* 0x000fea0003800000 */
.L_x_117:
[----:B--2--5:R-:W-:Y:S01]  /*5750*/  HADD2.F32 R21, -RZ, R88.H0_H0 ;  /* 0x20000058ff157230 */ /* 0x024fe20000004100 */
        /* <DEDUP_REMOVED lines=10> */
[----:B--2---:R-:W-:Y:S05]  /*5800*/  @!P5 BRA `(.L_x_120) ;  /* 0x000000000004d947 */ /* 0x004fea0003800000 */
[----:B------:R2:W5:Y:S02]  /*5810*/  LDG.E.LTC128B.U16 R88, desc[UR12][R56.64] ;  /* 0x0000000c38587981 */ /* 0x000564000c1e1520 */
.L_x_120:
[----:B------:R-:W-:Y:S05]  /*5820*/  BSYNC B0 ;  /* 0x0000000000007941 */ /* 0x000fea0003800000 */
.L_x_119:
        /* <DEDUP_REMOVED lines=10> */
[----:B---3--:R-:W-:Y:S05]  /*58d0*/  @!P5 BRA `(.L_x_122) ;  /* 0x00000000000cd947 */ /* 0x008fea0003800000 */
[----:B------:R-:W-:-:S04]  /*58e0*/  IADD3 R116, P6, R18, UR21, RZ ;  /* 0x0000001512747c10 */ /* 0x000fc8000ffde0ff */
[----:B------:R-:W-:-:S05]  /*58f0*/  IADD3.X R117, R19, UR4, RZ, P6, !PT ;  /* 0x0000000413757c10 */ /* 0x000fca000b7fe4ff */
[----:B------:R3:W5:Y:S04]  /*5900*/  LDG.E.LTC128B.U16 R88, desc[UR12][R116.64] ;  /* 0x0000000c74587981 */ /* 0x000768000c1e1520 */
.L_x_122:
[----:B------:R-:W-:Y:S05]  /*5910*/  BSYNC B0 ;  /* 0x0000000000007941 */ /* 0x000fea0003800000 */
.L_x_121:
[----:B---3-5:R-:W-:Y:S01]  /*5920*/  HADD2.F32 R117, -RZ, R88.H0_H0 ;  /* 0x20000058ff757230 */ /* 0x028fe20000004100 */
        /* <DEDUP_REMOVED lines=13> */
.L_x_124:
[----:B------:R-:W-:Y:S05]  /*5a00*/  BSYNC B0 ;  /* 0x0000000000007941 */ /* 0x000fea0003800000 */
.L_x_123:
        /* <DEDUP_REMOVED lines=8> */
[----:B---3--:R-:W-:Y:S01]  /*5a90*/  IMAD.X R117, R11, 0x1, R15, P5 ;  /* 0x000000010b757824 */ /* 0x008fe200028e060f */
[----:B------:R-:W-:-:S13]  /*5aa0*/  ISETP.GT.AND P5, PT, R5, 0x80, P6 ;  /* 0x000000800500780c */ /* 0x000fda00037a4270 */
[----:B------:R-:W-:Y:S05]  /*5ab0*/  @!P5 BRA `(.L_x_126) ;  /* 0x00000000000cd947 */ /* 0x000fea0003800000 */
[----:B------:R-:W-:-:S04]  /*5ac0*/  IADD3 R112, P6, R6, UR19, RZ ;  /* 0x0000001306707c10 */ /* 0x000fc8000ffde0ff */
[----:B------:R-:W-:-:S05]  /*5ad0*/  IADD3.X R113, R7, UR4, RZ, P6, !PT ;  /* 0x0000000407717c10 */ /* 0x000fca000b7fe4ff */
[----:B------:R3:W5:Y:S04]  /*5ae0*/  LDG.E.LTC128B.U16 R88, desc[UR12][R112.64] ;  /* 0x0000000c70587981 */ /* 0x000768000c1e1520 */
.L_x_126:
[----:B------:R-:W-:Y:S05]  /*5af0*/  BSYNC B0 ;  /* 0x0000000000007941 */ /* 0x000fea0003800000 */
.L_x_125:
[----:B---3-5:R-:W-:Y:S01]  /*5b00*/  HADD2.F32 R113, -RZ, R88.H0_H0 ;  /* 0x20000058ff717230 */ /* 0x028fe20000004100 */
[----:B------:R-:W-:Y:S01]  /*5b10*/  LOP3.LUT P6, RZ, R120, 0x4, RZ, 0xc0, !PT ;  /* 0x0000000478ff7812 */ /* 0x000fe200078cc0ff */
[----:B------:R-:W-:Y:S01]  /*5b20*/  BSSY B0, `(.L_x_127) ;  /* 0x000000d000007945 */ /* 0x000fe20003800000 */
[----:B------:R-:W-:Y:S02]  /*5b30*/  PRMT R60, R88, 0x7610, R60 ;  /* 0x00007610583c7816 */ /* 0x000fe4000000003c */
        /* <DEDUP_REMOVED lines=11> */
.L_x_128:
[----:B------:R-:W-:Y:S05]  /*5bf0*/  BSYNC B0 ;  /* 0x0000000000007941 */ /* 0x000fea0003800000 */
.L_x_127:
        /* <DEDUP_REMOVED lines=15> */
.L_x_130:
[----:B------:R-:W-:Y:S05]  /*5cf0*/  BSYNC B0 ;  /* 0x0000000000007941 */ /* 0x000fea0003800000 */
.L_x_129:
        /* <DEDUP_REMOVED lines=14> */
.L_x_132:
[----:B------:R-:W-:Y:S05]  /*5de0*/  BSYNC B0 ;  /* 0x0000000000007941 */ /* 0x000fea0003800000 */
.L_x_131:
        /* <DEDUP_REMOVED lines=14> */
.L_x_134:
[----:B------:R-:W-:Y:S05]  /*5ed0*/  BSYNC B0 ;  /* 0x0000000000007941 */ /* 0x000fea0003800000 */
.L_x_133:
        /* <DEDUP_REMOVED lines=14> */
.L_x_136:
[----:B------:R-:W-:Y:S05]  /*5fc0*/  BSYNC B0 ;  /* 0x0000000000007941 */ /* 0x000fea0003800000 */
.L_x_135:
        /* <DEDUP_REMOVED lines=14> */
.L_x_138:
[----:B------:R-:W-:Y:S05]  /*60b0*/  BSYNC B0 ;  /* 0x0000000000007941 */ /* 0x000fea0003800000 */
.L_x_137:
        /* <DEDUP_REMOVED lines=14> */
.L_x_140:
[----:B------:R-:W-:Y:S05]  /*61a0*/  BSYNC B0 ;  /* 0x0000000000007941 */ /* 0x000fea0003800000 */
.L_x_139:
        /* <DEDUP_REMOVED lines=14> */
.L_x_142:
[----:B------:R-:W-:Y:S05]  /*6290*/  BSYNC B0 ;  /* 0x0000000000007941 */ /* 0x000fea0003800000 */
.L_x_141:
        /* <DEDUP_REMOVED lines=14> */
.L_x_144:
[----:B------:R-:W-:Y:S05]  /*6380*/  BSYNC B0 ;  /* 0x0000000000007941 */ /* 0x000fea0003800000 */
.L_x_143:
        /* <DEDUP_REMOVED lines=14> */
.L_x_146:
[----:B------:R-:W-:Y:S05]  /*6470*/  BSYNC B0 ;  /* 0x0000000000007941 */ /* 0x000fea0003800000 */
.L_x_145:
        /* <DEDUP_REMOVED lines=14> */
.L_x_148:
[----:B------:R-:W-:Y:S05]  /*6560*/  BSYNC B0 ;  /* 0x0000000000007941 */ /* 0x000fea0003800000 */
.L_x_147:
        /* <DEDUP_REMOVED lines=14> */
.L_x_150:
[----:B------:R-:W-:Y:S05]  /*6650*/  BSYNC B0 ;  /* 0x0000000000007941 */ /* 0x000fea0003800000 */
.L_x_149:
        /* <DEDUP_REMOVED lines=14> */
.L_x_152:
[----:B------:R-:W-:Y:S05]  /*6740*/  BSYNC B0 ;  /* 0x0000000000007941 */ /* 0x000fea0003800000 */
.L_x_151:
        /* <DEDUP_REMOVED lines=14> */
.L_x_154:
[----:B------:R-:W-:Y:S05]  /*6830*/  BSYNC B0 ;  /* 0x0000000000007941 */ /* 0x000fea0003800000 */
.L_x_153:
        /* <DEDUP_REMOVED lines=14> */
.L_x_156:
[----:B------:R-:W-:Y:S05]  /*6920*/  BSYNC B0 ;  /* 0x0000000000007941 */ /* 0x000fea0003800000 */
.L_x_155:
        /* <DEDUP_REMOVED lines=14> */
.L_x_158:
[----:B------:R-:W-:Y:S05]  /*6a10*/  BSYNC B0 ;  /* 0x0000000000007941 */ /* 0x000fea0003800000 */
.L_x_157:
        /* <DEDUP_REMOVED lines=14> */
.L_x_160:
[----:B------:R-:W-:Y:S05]  /*6b00*/  BSYNC B0 ;  /* 0x0000000000007941 */ /* 0x000fea0003800000 */
.L_x_159:
        /* <DEDUP_REMOVED lines=14> */
.L_x_162:
[----:B------:R-:W-:Y:S05]  /*6bf0*/  BSYNC B0 ;  /* 0x0000000000007941 */ /* 0x000fea0003800000 */
.L_x_161:
[----:B---3-5:R-:W-:Y:S01]  /*6c00*/  HADD2.F32 R61, -RZ, R4.H0_H0 ;  /* 0x20000004ff3d7230 */ /* 0x028fe20000004100 */
        /* <DEDUP_REMOVED lines=12> */
.L_x_164:
[----:B------:R-:W-:Y:S05]  /*6cd0*/  BSYNC B0 ;  /* 0x0000000000007941 */ /* 0x000fea0003800000 */
.L_x_163:
        /* <DEDUP_REMOVED lines=13> */
.L_x_166:
[----:B------:R-:W-:Y:S05]  /*6db0*/  BSYNC B0 ;  /* 0x0000000000007941 */ /* 0x000fea0003800000 */
.L_x_165:
        /* <DEDUP_REMOVED lines=13> */
.L_x_168:
[----:B------:R-:W-:Y:S05]  /*6e90*/  BSYNC B0 ;  /* 0x0000000000007941 */ /* 0x000fea0003800000 */
.L_x_167:
        /* <DEDUP_REMOVED lines=13> */
.L_x_170:
[----:B------:R-:W-:Y:S05]  /*6f70*/  BSYNC B0 ;  /* 0x0000000000007941 */ /* 0x000fea0003800000 */
.L_x_169:
        /* <DEDUP_REMOVED lines=13> */
.L_x_172:
[----:B------:R-:W-:Y:S05]  /*7050*/  BSYNC B0 ;  /* 0x0000000000007941 */ /* 0x000fea0003800000 */
.L_x_171:
        /* <DEDUP_REMOVED lines=11> */
[----:B---3--:R-:W-:Y:S05]  /*7110*/  @!P5 BRA `(.L_x_174) ;  /* 0x000000000004d947 */ /* 0x008fea0003800000 */
[----:B------:R3:W5:Y:S02]  /*7120*/  LDG.E.LTC128B.U16 R4, desc[UR12][R6.64] ;  /* 0x0000000c06047981 */ /* 0x000764000c1e1520 */
.L_x_174:
[----:B------:R-:W-:Y:S05]  /*7130*/  BSYNC B0 ;  /* 0x0000000000007941 */ /* 0x000fea0003800000 */
.L_x_173:
        /* <DEDUP_REMOVED lines=13> */
.L_x_176:
[----:B------:R-:W-:Y:S05]  /*7210*/  BSYNC B0 ;  /* 0x0000000000007941 */ /* 0x000fea0003800000 */
.L_x_175:
        /* <DEDUP_REMOVED lines=9> */
[----:B---3--:R-:W-:Y:S02]  /*72b0*/  IADD3.X R7, R19, UR4, RZ, P5, !PT ;  /* 0x0000000413077c10 */ /* 0x008fe4000affe4ff */
[----:B------:R-:W-:-:S13]  /*72c0*/  ISETP.GT.AND P5, PT, R5, 0x88, P0 ;  /* 0x000000880500780c */ /* 0x000fda00007a4270 */
[----:B------:R-:W-:Y:S05]  /*72d0*/  @!P5 BRA `(.L_x_178) ;  /* 0x000000000004d947 */ /* 0x000fea0003800000 */
[----:B------:R3:W5:Y:S02]  /*72e0*/  LDG.E.LTC128B.U16 R4, desc[UR12][R6.64] ;  /* 0x0000000c06047981 */ /* 0x000764000c1e1520 */
.L_x_178:
[----:B------:R-:W-:Y:S05]  /*72f0*/  BSYNC B0 ;  /* 0x0000000000007941 */ /* 0x000fea0003800000 */
.L_x_177:
[----:B---3-5:R-:W-:Y:S01]  /*7300*/  HADD2.F32 R7, -RZ, R4.H0_H0 ;  /* 0x20000004ff077230 */ /* 0x028fe20000004100 */
[----:B------:R-:W-:Y:S04]  /*7310*/  BSSY B0, `(.L_x_179) ;  /* 0x000000d000007945 */ /* 0x000fe80003800000 */
[----:B------:R-:W-:-:S04]  /*7320*/  FMUL R6, R7, R2 ;  /* 0x0000000207067220 */ /* 0x000fc80000400000 */
[----:B------:R-:W-:-:S05]  /*7330*/  FFMA R6, R87, R0, R6 ;  /* 0x0000000057067223 */ /* 0x000fca0000000006 */
[----:B------:R-:W-:-:S04]  /*7340*/  F2FP.F16.F32.PACK_AB R6, RZ, R6 ;  /* 0x00000006ff06723e */ /* 0x000fc800000000ff */
[----:B------:R-:W-:-:S05]  /*7350*/  PRMT R11, R6, 0x7610, R11 ;  /* 0x00007610060b7816 */ /* 0x000fca000000000b */
        /* <DEDUP_REMOVED lines=8> */
.L_x_180:
[----:B------:R-:W-:Y:S05]  /*73e0*/  BSYNC B0 ;  /* 0x0000000000007941 */ /* 0x000fea0003800000 */
.L_x_179:
        /* <DEDUP_REMOVED lines=11> */
[----:B0-----:R-:W-:-:S04]  /*74a0*/  IADD3 R18, P6, R16, UR21, RZ ;  /* 0x0000001510127c10 */ /* 0x001fc8000ffde0ff */
[----:B------:R-:W-:-:S05]  /*74b0*/  IADD3.X R19, R17, UR4, RZ, P6, !PT ;  /* 0x0000000411137c10 */ /* 0x000fca000b7fe4ff */
[----:B------:R3:W5:Y:S04]  /*74c0*/  LDG.E.LTC128B.U16 R4, desc[UR12][R18.64] ;  /* 0x0000000c12047981 */ /* 0x000768000c1e1520 */
.L_x_182:
[----:B------:R-:W-:Y:S05]  /*74d0*/  BSYNC B0 ;  /* 0x0000000000007941 */ /* 0x000fea0003800000 */
.L_x_181:
[----:B0--3-5:R-:W-:Y:S01]  /*74e0*/  HADD2.F32 R19, -RZ, R4.H0_H0 ;  /* 0x20000004ff137230 */ /* 0x029fe20000004100 */
[----:B------:R-:W-:Y:S01]  /*74f0*/  ISETP.GT.AND P4, PT, R5, 0xc8, P4 ;  /* 0x000000c80500780c */ /* 0x000fe20002784270 */
[----:B------:R-:W-:Y:S03]  /*7500*/  BSSY B0, `(.L_x_183) ;  /* 0x000000b000007945 */ /* 0x000fe60003800000 */
[----:B------:R-:W-:-:S04]  /*7510*/  FMUL R12, R19, R2 ;  /* 0x00000002130c7220 */ /* 0x000fc80000400000 */
[----:B------:R-:W-:-:S05]  /*7520*/  FFMA R12, R25, R0, R12 ;  /* 0x00000000190c7223 */ /* 0x000fca000000000c */
[----:B------:R-:W-:-:S05]  /*7530*/  F2FP.F16.F32.PACK_AB R12, RZ, R12 ;  /* 0x0000000cff0c723e */ /* 0x000fca00000000ff */
[----:B------:R0:W-:Y:S01]  /*7540*/  @P5 STG.E.U16 desc[UR12][R60.64], R12 ;  /* 0x0000000c3c005986 */ /* 0x0001e2000c10150c */
[----:B------:R-:W-:-:S05]  /*7550*/  IADD3 R18, P5, R20, R13, RZ ;  /* 0x0000000d14127210 */ /* 0x000fca0007fbe0ff */
[----:B------:R-:W-:Y:S01]  /*7560*/  IMAD.X R19, R21, 0x1, R15, P5 ;  /* 0x0000000115137824 */ /* 0x000fe200028e060f */
[----:B------:R-:W-:Y:S07]  /*7570*/  @!P4 BRA `(.L_x_184) ;  /* 0x00000000000cc947 */ /* 0x000fee0003800000 */
[----:B0-----:R-:W-:-:S04]  /*7580*/  IADD3 R12, P5, R56, UR22, RZ ;  /* 0x00000016380c7c10 */ /* 0x001fc8000ffbe0ff */
[----:B------:R-:W-:-:S05]  /*7590*/  IADD3.X R13, R57, UR4, RZ, P5, !PT ;  /* 0x00000004390d7c10 */ /* 0x000fca000affe4ff */
[----:B------:R3:W5:Y:S04]  /*75a0*/  LDG.E.LTC128B.U16 R4, desc[UR12][R12.64] ;  /* 0x0000000c0c047981 */ /* 0x000768000c1e1520 */
.L_x_184:
[----:B------:R-:W-:Y:S05]  /*75b0*/  BSYNC B0 ;  /* 0x0000000000007941 */ /* 0x000fea0003800000 */
.L_x_183:
        /* <DEDUP_REMOVED lines=11> */
[----:B0-----:R-:W-:-:S04]  /*7670*/  IADD3 R12, P5, R56, UR21, RZ ;  /* 0x00000015380c7c10 */ /* 0x001fc8000ffbe0ff */
[----:B------:R-:W-:-:S05]  /*7680*/  IADD3.X R13, R57, UR4, RZ, P5, !PT ;  /* 0x00000004390d7c10 */ /* 0x000fca000affe4ff */
[----:B------:R3:W5:Y:S04]  /*7690*/  LDG.E.LTC128B.U16 R4, desc[UR12][R12.64] ;  /* 0x0000000c0c047981 */ /* 0x000768000c1e1520 */
.L_x_186:
[----:B------:R-:W-:Y:S05]  /*76a0*/  BSYNC B0 ;  /* 0x0000000000007941 */ /* 0x000fea0003800000 */
.L_x_185:
[----:B-----5:R-:W-:Y:S01]  /*76b0*/  HADD2.F32 R3, -RZ, R4.H0_H0 ;  /* 0x20000004ff037230 */ /* 0x020fe20000004100 */
[----:B------:R-:W-:Y:S01]  /*76c0*/  LOP3.LUT P5, RZ, R120, 0x4, RZ, 0xc0, !PT ;  /* 0x0000000478ff7812 */ /* 0x000fe200078ac0ff */
[----:B------:R-:W-:Y:S03]  /*76d0*/  BSSY B0, `(.L_x_187) ;  /* 0x000000c000007945 */ /* 0x000fe60003800000 */
[----:B0--3--:R-:W-:-:S04]  /*76e0*/  FMUL R12, R3, R2 ;  /* 0x00000002030c7220 */ /* 0x009fc80000400000 */
[----:B------:R-:W-:-:S05]  /*76f0*/  FFMA R12, R27, R0, R12 ;  /* 0x000000001b0c7223 */ /* 0x000fca000000000c */
[----:B------:R-:W-:-:S05]  /*7700*/  F2FP.F16.F32.PACK_AB R12, RZ, R12 ;  /* 0x0000000cff0c723e */ /* 0x000fca00000000ff */
[----:B------:R0:W-:Y:S01]  /*7710*/  @P4 STG.E.U16 desc[UR12][R22.64], R12 ;  /* 0x0000000c16004986 */ /* 0x0001e2000c10150c */
[----:B------:R-:W-:-:S05]  /*7720*/  IADD3 R18, P4, R8, R89, RZ ;  /* 0x0000005908127210 */ /* 0x000fca0007f9e0ff */
[----:B------:R-:W-:Y:S01]  /*7730*/  IMAD.X R19, R9, 0x1, R15, P4 ;  /* 0x0000000109137824 */ /* 0x000fe200020e060f */
[----:B------:R-:W-:-:S13]  /*7740*/  ISETP.GT.AND P4, PT, R5, 0xc0, P5 ;  /* 0x000000c00500780c */ /* 0x000fda0002f84270 */
[----:B0-----:R-:W-:Y:S05]  /*7750*/  @!P4 BRA `(.L_x_188) ;  /* 0x00000000000cc947 */ /* 0x001fea0003800000 */
[----:B------:R-:W-:-:S04]  /*7760*/  IADD3 R12, P5, R16, UR20, RZ ;  /* 0x00000014100c7c10 */ /* 0x000fc8000ffbe0ff */
[----:B------:R-:W-:-:S05]  /*7770*/  IADD3.X R13, R17, UR4, RZ, P5, !PT ;  /* 0x00000004110d7c10 */ /* 0x000fca000affe4ff */
[----:B------:R0:W5:Y:S04]  /*7780*/  LDG.E.LTC128B.U16 R4, desc[UR12][R12.64] ;  /* 0x0000000c0c047981 */ /* 0x000168000c1e1520 */
.L_x_188:
[----:B------:R-:W-:Y:S05]  /*7790*/  BSYNC B0 ;  /* 0x0000000000007941 */ /* 0x000fea0003800000 */
.L_x_187:
        /* <DEDUP_REMOVED lines=14> */
.L_x_190:
[----:B------:R-:W-:Y:S05]  /*7880*/  BSYNC B0 ;  /* 0x0000000000007941 */ /* 0x000fea0003800000 */
.L_x_189:
[----:B-----5:R-:W-:Y:S01]  /*7890*/  HADD2.F32 R3, -RZ, R4.H0_H0 ;  /* 0x20000004ff037230 */ /* 0x020fe20000004100 */
[----:B------:R-:W-:Y:S01]  /*78a0*/  LOP3.LUT P5, RZ, R120, 0x4, RZ, 0xc0, !PT ;  /* 0x0000000478ff7812 */ /* 0x000fe200078ac0ff */
[----:B------:R-:W-:Y:S03]  /*78b0*/  BSSY B0, `(.L_x_191) ;  /* 0x000000c000007945 */ /* 0x000fe60003800000 */
[----:B---3--:R-:W-:-:S04]  /*78c0*/  FMUL R6, R3, R2 ;  /* 0x0000000203067220 */ /* 0x008fc80000400000 */
[----:B------:R-:W-:-:S05]  /*78d0*/  FFMA R6, R29, R0, R6 ;  /* 0x000000001d067223 */ /* 0x000fca0000000006 */
[----:B------:R-:W-:-:S05]  /*78e0*/  F2FP.F16.F32.PACK_AB R6, RZ, R6 ;  /* 0x00000006ff06723e */ /* 0x000fca00000000ff */
[----:B------:R3:W-:Y:S01]  /*78f0*/  @P4 STG.E.U16 desc[UR12][R10.64], R6 ;  /* 0x000000060a004986 */ /* 0x0007e2000c10150c */
[----:B0-----:R-:W-:-:S05]  /*7900*/  IADD3 R12, P4, R20, R123, RZ ;  /* 0x0000007b140c7210 */ /* 0x001fca0007f9e0ff */
[----:B------:R-:W-:Y:S01]  /*7910*/  IMAD.X R13, R21, 0x1, R15, P4 ;  /* 0x00000001150d7824 */ /* 0x000fe200020e060f */
[----:B------:R-:W-:-:S13]  /*7920*/  ISETP.GT.AND P4, PT, R5, 0xc8, P5 ;  /* 0x000000c80500780c */ /* 0x000fda0002f84270 */
[----:B---3--:R-:W-:Y:S05]  /*7930*/  @!P4 BRA `(.L_x_192) ;  /* 0x00000000000cc947 */ /* 0x008fea0003800000 */
[----:B------:R-:W-:-:S04]  /*7940*/  IADD3 R6, P5, R56, UR20, RZ ;  /* 0x0000001438067c10 */ /* 0x000fc8000ffbe0ff */
[----:B------:R-:W-:-:S05]  /*7950*/  IADD3.X R7, R57, UR4, RZ, P5, !PT ;  /* 0x0000000439077c10 */ /* 0x000fca000affe4ff */
[----:B------:R0:W5:Y:S04]  /*7960*/  LDG.E.LTC128B.U16 R4, desc[UR12][R6.64] ;  /* 0x0000000c06047981 */ /* 0x000168000c1e1520 */
.L_x_192:
[----:B------:R-:W-:Y:S05]  /*7970*/  BSYNC B0 ;  /* 0x0000000000007941 */ /* 0x000fea0003800000 */
.L_x_191:
[----:B-----5:R-:W-:Y:S01]  /*7980*/  HADD2.F32 R3, -RZ, R4.H0_H0 ;  /* 0x20000004ff037230 */ /* 0x020fe20000004100 */
        /* <DEDUP_REMOVED lines=12> */
.L_x_194:
[----:B------:R-:W-:Y:S05]  /*7a50*/  BSYNC B0 ;  /* 0x0000000000007941 */ /* 0x000fea0003800000 */
.L_x_193:
        /* <DEDUP_REMOVED lines=14> */
.L_x_196:
[----:B------:R-:W-:Y:S05]  /*7b40*/  BSYNC B0 ;  /* 0x0000000000007941 */ /* 0x000fea0003800000 */
.L_x_195:
        /* <DEDUP_REMOVED lines=14> */
.L_x_198:
[----:B------:R-:W-:Y:S05]  /*7c30*/  BSYNC B0 ;  /* 0x0000000000007941 */ /* 0x000fea0003800000 */
.L_x_197:
        /* <DEDUP_REMOVED lines=14> */
.L_x_200:
[----:B------:R-:W-:Y:S05]  /*7d20*/  BSYNC B0 ;  /* 0x0000000000007941 */ /* 0x000fea0003800000 */
.L_x_199:
        /* <DEDUP_REMOVED lines=13> */
.L_x_202:
[----:B------:R-:W-:Y:S05]  /*7e00*/  BSYNC B0 ;  /* 0x0000000000007941 */ /* 0x000fea0003800000 */
.L_x_201:
        /* <DEDUP_REMOVED lines=14> */
.L_x_204:
[----:B------:R-:W-:Y:S05]  /*7ef0*/  BSYNC B0 ;  /* 0x0000000000007941 */ /* 0x000fea0003800000 */
.L_x_203:
        /* <DEDUP_REMOVED lines=14> */
.L_x_206:
[----:B------:R-:W-:Y:S05]  /*7fe0*/  BSYNC B0 ;  /* 0x0000000000007941 */ /* 0x000fea0003800000 */
.L_x_205:
        /* <DEDUP_REMOVED lines=14> */
.L_x_208:
[----:B------:R-:W-:Y:S05]  /*80d0*/  BSYNC B0 ;  /* 0x0000000000007941 */ /* 0x000fea0003800000 */
.L_x_207:
        /* <DEDUP_REMOVED lines=13> */
.L_x_210:
[----:B------:R-:W-:Y:S05]  /*81b0*/  BSYNC B0 ;  /* 0x0000000000007941 */ /* 0x000fea0003800000 */
.L_x_209:
        /* <DEDUP_REMOVED lines=14> */
.L_x_212:
[----:B------:R-:W-:Y:S05]  /*82a0*/  BSYNC B0 ;  /* 0x0000000000007941 */ /* 0x000fea0003800000 */
.L_x_211:
        /* <DEDUP_REMOVED lines=14> */
.L_x_214:
[----:B------:R-:W-:Y:S05]  /*8390*/  BSYNC B0 ;  /* 0x0000000000007941 */ /* 0x000fea0003800000 */
.L_x_213:
[----:B-----5:R-:W-:Y:S01]  /*83a0*/  HADD2.F32 R3, -RZ, R4.H0_H0 ;  /* 0x20000004ff037230 */ /* 0x020fe20000004100 */
[----:B------:R-:W-:Y:S01]  /*83b0*/  LOP3.LUT P5, RZ, R120, 0x100, RZ, 0xc0, !PT ;  /* 0x0000010078ff7812 */ /* 0x000fe200078ac0ff */
[----:B------:R-:W-:Y:S03]  /*83c0*/  BSSY B0, `(.L_x_215) ;  /* 0x000000a000007945 */ /* 0x000fe60003800000 */
[----:B0--3--:R-:W-:-:S04]  /*83d0*/  FMUL R6, R3, R2 ;  /* 0x0000000203067220 */ /* 0x009fc80000400000 */
[----:B------:R-:W-:-:S05]  /*83e0*/  FFMA R6, R41, R0, R6 ;  /* 0x0000000029067223 */ /* 0x000fca0000000006 */
[----:B------:R-:W-:-:S05]  /*83f0*/  F2FP.F16.F32.PACK_AB R6, RZ, R6 ;  /* 0x00000006ff06723e */ /* 0x000fca00000000ff */
[----:B------:R0:W-:Y:S01]  /*8400*/  @P4 STG.E.U16 desc[UR12][R22.64], R6 ;  /* 0x0000000616004986 */ /* 0x0001e2000c10150c */
[----:B------:R-:W-:-:S13]  /*8410*/  ISETP.GT.AND P4, PT, R5, 0xc8, P5 ;  /* 0x000000c80500780c */ /* 0x000fda0002f84270 */
[----:B0-----:R-:W-:Y:S05]  /*8420*/  @!P4 BRA `(.L_x_216) ;  /* 0x00000000000cc947 */ /* 0x001fea0003800000 */
[----:B------:R-:W-:-:S04]  /*8430*/  IADD3 R6, P5, R56, UR14, RZ ;  /* 0x0000000e38067c10 */ /* 0x000fc8000ffbe0ff */
[----:B------:R-:W-:-:S05]  /*8440*/  IADD3.X R7, R57, UR4, RZ, P5, !PT ;  /* 0x0000000439077c10 */ /* 0x000fca000affe4ff */
[----:B------:R0:W5:Y:S04]  /*8450*/  LDG.E.LTC128B.U16 R4, desc[UR12][R6.64] ;  /* 0x0000000c06047981 */ /* 0x000168000c1e1520 */
.L_x_216:
[----:B------:R-:W-:Y:S05]  /*8460*/  BSYNC B0 ;  /* 0x0000000000007941 */ /* 0x000fea0003800000 */
.L_x_215:
[----:B-----5:R-:W-:Y:S01]  /*8470*/  HADD2.F32 R3, -RZ, R4.H0_H0 ;  /* 0x20000004ff037230 */ /* 0x020fe20000004100 */
[----:B------:R-:W-:Y:S04]  /*8480*/  BSSY B0, `(.L_x_217) ;  /* 0x000000a000007945 */ /* 0x000fe80003800000 */
[----:B------:R-:W-:-:S04]  /*8490*/  FMUL R3, R3, R2 ;  /* 0x0000000203037220 */ /* 0x000fc80000400000 */
[----:B------:R-:W-:-:S05]  /*84a0*/  FFMA R3, R42, R0, R3 ;  /* 0x000000002a037223 */ /* 0x000fca0000000003 */
[----:B------:R-:W-:-:S05]  /*84b0*/  F2FP.F16.F32.PACK_AB R3, RZ, R3 ;  /* 0x00000003ff03723e */ /* 0x000fca00000000ff */
[----:B------:R3:W-:Y:S01]  /*84c0*/  @P4 STG.E.U16 desc[UR12][R10.64], R3 ;  /* 0x000000030a004986 */ /* 0x0007e2000c10150c */
[----:B------:R-:W-:-:S13]  /*84d0*/  ISETP.GT.AND P4, PT, R5, 0xc8, P6 ;  /* 0x000000c80500780c */ /* 0x000fda0003784270 */
[----:B---3--:R-:W-:Y:S05]  /*84e0*/  @!P4 BRA `(.L_x_218) ;  /* 0x00000000000cc947 */ /* 0x008fea0003800000 */
[----:B0-----:R-:W-:-:S04]  /*84f0*/  IADD3 R6, P5, R56, UR11, RZ ;  /* 0x0000000b38067c10 */ /* 0x001fc8000ffbe0ff */
[----:B------:R-:W-:-:S05]  /*8500*/  IADD3.X R7, R57, UR4, RZ, P5, !PT ;  /* 0x0000000439077c10 */ /* 0x000fca000affe4ff */
[----:B------:R3:W5:Y:S04]  /*8510*/  LDG.E.LTC128B.U16 R4, desc[UR12][R6.64] ;  /* 0x0000000c06047981 */ /* 0x000768000c1e1520 */
.L_x_218:
[----:B------:R-:W-:Y:S05]  /*8520*/  BSYNC B0 ;  /* 0x0000000000007941 */ /* 0x000fea0003800000 */
.L_x_217:
        /* <DEDUP_REMOVED lines=14> */
.L_x_220:
[----:B------:R-:W-:Y:S05]  /*8610*/  BSYNC B0 ;  /* 0x0000000000007941 */ /* 0x000fea0003800000 */
.L_x_219:
        /* <DEDUP_REMOVED lines=14> */
.L_x_222:
[----:B------:R-:W-:Y:S05]  /*8700*/  BSYNC B0 ;  /* 0x0000000000007941 */ /* 0x000fea0003800000 */
.L_x_221:
[----:B-----5:R-:W-:Y:S01]  /*8710*/  HADD2.F32 R3, -RZ, R4.H0_H0 ;  /* 0x20000004ff037230 */ /* 0x020fe20000004100 */
[----:B------:R-:W-:Y:S01]  /*8720*/  LOP3.LUT P5, RZ, R120, 0x200, RZ, 0xc0, !PT ;  /* 0x0000020078ff7812 */ /* 0x000fe200078ac0ff */
[----:B------:R-:W-:Y:S03]  /*8730*/  BSSY B0, `(.L_x_223) ;  /* 0x000000a000007945 */ /* 0x000fe60003800000 */
[----:B0--3--:R-:W-:Y:S01]  /*8740*/  FMUL R6, R3, R2 ;  /* 0x0000000203067220 */ /* 0x009fe20000400000 */
[----:B------:R-:W-:-:S03]  /*8750*/  ISETP.GT.AND P5, PT, R5, 0xc8, P5 ;  /* 0x000000c80500780c */ /* 0x000fc60002fa4270 */
[----:B------:R-:W-:-:S05]  /*8760*/  FFMA R6, R45, R0, R6 ;  /* 0x000000002d067223 */ /* 0x000fca0000000006 */
[----:B------:R-:W-:-:S05]  /*8770*/  F2FP.F16.F32.PACK_AB R6, RZ, R6 ;  /* 0x00000006ff06723e */ /* 0x000fca00000000ff */
[----:B------:R0:W-:Y:S01]  /*8780*/  @P4 STG.E.U16 desc[UR12][R12.64], R6 ;  /* 0x000000060c004986 */ /* 0x0001e2000c10150c */
[----:B------:R-:W-:Y:S05]  /*8790*/  @!P5 BRA `(.L_x_224) ;  /* 0x00000000000cd947 */ /* 0x000fea0003800000 */
[----:B0-----:R-:W-:-:S04]  /*87a0*/  IADD3 R6, P4, R56, UR10, RZ ;  /* 0x0000000a38067c10 */ /* 0x001fc8000ff9e0ff */
[----:B------:R-:W-:-:S05]  /*87b0*/  IADD3.X R7, R57, UR4, RZ, P4, !PT ;  /* 0x0000000439077c10 */ /* 0x000fca000a7fe4ff */
[----:B------:R3:W5:Y:S04]  /*87c0*/  LDG.E.LTC128B.U16 R4, desc[UR12][R6.64] ;  /* 0x0000000c06047981 */ /* 0x000768000c1e1520 */
.L_x_224:
[----:B------:R-:W-:Y:S05]  /*87d0*/  BSYNC B0 ;  /* 0x0000000000007941 */ /* 0x000fea0003800000 */
.L_x_223:
[----:B-----5:R-:W-:Y:S01]  /*87e0*/  HADD2.F32 R3, -RZ, R4.H0_H0 ;  /* 0x20000004ff037230 */ /* 0x020fe20000004100 */
[----:B0--3--:R-:W-:Y:S01]  /*87f0*/  IADD3 R6, P4, R20, R101, RZ ;  /* 0x0000006514067210 */ /* 0x009fe20007f9e0ff */
[----:B------:R-:W-:Y:S01]  /*8800*/  BSSY B0, `(.L_x_225) ;  /* 0x000000b000007945 */ /* 0x000fe20003800000 */
[----:B------:R-:W-:Y:S02]  /*8810*/  ISETP.GT.AND P6, PT, R5, 0xc8, P6 ;  /* 0x000000c80500780c */ /* 0x000fe400037c4270 */
[----:B------:R-:W-:Y:S01]  /*8820*/  FMUL R3, R3, R2 ;  /* 0x0000000203037220 */ /* 0x000fe20000400000 */
[----:B------:R-:W-:-:S03]  /*8830*/  IMAD.X R7, R21, 0x1, R15, P4 ;  /* 0x0000000115077824 */ /* 0x000fc600020e060f */
[----:B------:R-:W-:-:S05]  /*8840*/  FFMA R3, R46, R0, R3 ;  /* 0x000000002e037223 */ /* 0x000fca0000000003 */
[----:B------:R-:W-:-:S05]  /*8850*/  F2FP.F16.F32.PACK_AB R3, RZ, R3 ;  /* 0x00000003ff03723e */ /* 0x000fca00000000ff */
[----:B------:R0:W-:Y:S01]  /*8860*/  @P5 STG.E.U16 desc[UR12][R6.64], R3 ;  /* 0x0000000306005986 */ /* 0x0001e2000c10150c */
[----:B------:R-:W-:Y:S05]  /*8870*/  @!P6 BRA `(.L_x_226) ;  /* 0x00000000000ce947 */ /* 0x000fea0003800000 */
[----:B0-----:R-:W-:-:S04]  /*8880*/  IADD3 R6, P4, R56, UR9, RZ ;  /* 0x0000000938067c10 */ /* 0x001fc8000ff9e0ff */
[----:B------:R-:W-:-:S05]  /*8890*/  IADD3.X R7, R57, UR4, RZ, P4, !PT ;  /* 0x0000000439077c10 */ /* 0x000fca000a7fe4ff */
[----:B------:R3:W5:Y:S04]  /*88a0*/  LDG.E.LTC128B.U16 R4, desc[UR12][R6.64] ;  /* 0x0000000c06047981 */ /* 0x000768000c1e1520 */
.L_x_226:
[----:B------:R-:W-:Y:S05]  /*88b0*/  BSYNC B0 ;  /* 0x0000000000007941 */ /* 0x000fea0003800000 */
.L_x_225:
[----:B0----5:R-:W-:Y:S01]  /*88c0*/  HADD2.F32 R3, -RZ, R4.H0_H0 ;  /* 0x20000004ff037230 */ /* 0x021fe20000004100 */
[----:B------:R-:W-:Y:S01]  /*88d0*/  ISETP.GT.AND P4, PT, R5, 0xc0, P3 ;  /* 0x000000c00500780c */ /* 0x000fe20001f84270 */
[----:B------:R-:W-:Y:S03]  /*88e0*/  BSSY B0, `(.L_x_227) ;  /* 0x000000b000007945 */ /* 0x000fe60003800000 */
[----:B---3--:R-:W-:-:S04]  /*88f0*/  FMUL R6, R3, R2 ;  /* 0x0000000203067220 */ /* 0x008fc80000400000 */
[----:B------:R-:W-:Y:S01]  /*8900*/  FFMA R47, R47, R0, R6 ;  /* 0x000000002f2f7223 */ /* 0x000fe20000000006 */
[----:B------:R-:W-:-:S04]  /*8910*/  IADD3 R6, P5, R20, R103, RZ ;  /* 0x0000006714067210 */ /* 0x000fc80007fbe0ff */
[----:B------:R-:W-:Y:S01]  /*8920*/  F2FP.F16.F32.PACK_AB R47, RZ, R47 ;  /* 0x0000002fff2f723e */ /* 0x000fe200000000ff */
[----:B------:R-:W-:-:S05]  /*8930*/  IMAD.X R7, R21, 0x1, R15, P5 ;  /* 0x0000000115077824 */ /* 0x000fca00028e060f */
[----:B------:R0:W-:Y:S01]  /*8940*/  @P6 STG.E.U16 desc[UR12][R6.64], R47 ;  /* 0x0000002f06006986 */ /* 0x0001e2000c10150c */
[----:B------:R-:W-:Y:S05]  /*8950*/  @!P4 BRA `(.L_x_228) ;  /* 0x00000000000cc947 */ /* 0x000fea0003800000 */
[----:B0-----:R-:W-:-:S04]  /*8960*/  IADD3 R6, P5, R16, UR8, RZ ;  /* 0x0000000810067c10 */ /* 0x001fc8000ffbe0ff */
[----:B------:R-:W-:-:S05]  /*8970*/  IADD3.X R7, R17, UR4, RZ, P5, !PT ;  /* 0x0000000411077c10 */ /* 0x000fca000affe4ff */
[----:B------:R3:W5:Y:S04]  /*8980*/  LDG.E.LTC128B.U16 R4, desc[UR12][R6.64] ;  /* 0x0000000c06047981 */ /* 0x000768000c1e1520 */
.L_x_228:
[----:B------:R-:W-:Y:S05]  /*8990*/  BSYNC B0 ;  /* 0x0000000000007941 */ /* 0x000fea0003800000 */
.L_x_227:
        /* <DEDUP_REMOVED lines=13> */
.L_x_230:
[----:B------:R-:W-:Y:S05]  /*8a70*/  BSYNC B0 ;  /* 0x0000000000007941 */ /* 0x000fea0003800000 */
.L_x_229:
        /* <DEDUP_REMOVED lines=13> */
.L_x_232:
[----:B------:R-:W-:Y:S05]  /*8b50*/  BSYNC B0 ;  /* 0x0000000000007941 */ /* 0x000fea0003800000 */
.L_x_231:
        /* <DEDUP_REMOVED lines=13> */
.L_x_234:
[----:B------:R-:W-:Y:S05]  /*8c30*/  BSYNC B0 ;  /* 0x0000000000007941 */ /* 0x000fea0003800000 */
.L_x_233:
        /* <DEDUP_REMOVED lines=13> */
.L_x_236:
[----:B------:R-:W-:Y:S05]  /*8d10*/  BSYNC B0 ;  /* 0x0000000000007941 */ /* 0x000fea0003800000 */
.L_x_235:
[----:B-----5:R-:W-:Y:S01]  /*8d20*/  HADD2.F32 R3, -RZ, R4.H0_H0 ;  /* 0x20000004ff037230 */ /* 0x020fe20000004100 */
[----:B0--3--:R-:W-:Y:S01]  /*8d30*/  IADD3 R6, P4, R8, R109, RZ ;  /* 0x0000006d08067210 */ /* 0x009fe20007f9e0ff */
[----:B------:R-:W-:Y:S01]  /*8d40*/  BSSY B0, `(.L_x_237) ;  /* 0x000000b000007945 */ /* 0x000fe20003800000 */
[----:B------:R-:W-:Y:S02]  /*8d50*/  ISETP.GT.AND P2, PT, R5, 0xc0, P0 ;  /* 0x000000c00500780c */ /* 0x000fe40000744270 */
[----:B------:R-:W-:Y:S01]  /*8d60*/  FMUL R3, R3, R2 ;  /* 0x0000000203037220 */ /* 0x000fe20000400000 */
[----:B------:R-:W-:Y:S01]  /*8d70*/  IMAD.X R7, R9, 0x1, R15, P4 ;  /* 0x0000000109077824 */ /* 0x000fe200020e060f */
[----:B------:R-:W-:Y:S02]  /*8d80*/  IADD3 R10, P4, R16, UR5, RZ ;  /* 0x00000005100a7c10 */ /* 0x000fe4000ff9e0ff */
[----:B------:R-:W-:Y:S02]  /*8d90*/  FFMA R3, R52, R0, R3 ;  /* 0x0000000034037223 */ /* 0x000fe40000000003 */
[----:B------:R-:W-:-:S03]  /*8da0*/  IADD3.X R11, R17, UR4, RZ, P4, !PT ;  /* 0x00000004110b7c10 */ /* 0x000fc6000a7fe4ff */
[----:B------:R-:W-:-:S05]  /*8db0*/  F2FP.F16.F32.PACK_AB R3, RZ, R3 ;  /* 0x00000003ff03723e */ /* 0x000fca00000000ff */
[----:B------:R0:W-:Y:S01]  /*8dc0*/  @P3 STG.E.U16 desc[UR12][R6.64], R3 ;  /* 0x0000000306003986 */ /* 0x0001e2000c10150c */
[----:B------:R-:W-:Y:S05]  /*8dd0*/  @!P2 BRA `(.L_x_238) ;  /* 0x000000000004a947 */ /* 0x000fea0003800000 */
[----:B------:R3:W5:Y:S02]  /*8de0*/  LDG.E.LTC128B.U16 R4, desc[UR12][R10.64] ;  /* 0x0000000c0a047981 */ /* 0x000764000c1e1520 */
.L_x_238:
[----:B------:R-:W-:Y:S05]  /*8df0*/  BSYNC B0 ;  /* 0x0000000000007941 */ /* 0x000fea0003800000 */
.L_x_237:
[----:B0----5:R-:W-:Y:S01]  /*8e00*/  HADD2.F32 R3, -RZ, R4.H0_H0 ;  /* 0x20000004ff037230 */ /* 0x021fe20000004100 */
[----:B------:R-:W-:Y:S01]  /*8e10*/  ISETP.GT.AND P1, PT, R5, 0xc8, P1 ;  /* 0x000000c80500780c */ /* 0x000fe20000f24270 */
[----:B------:R-:W-:Y:S03]  /*8e20*/  BSSY B0, `(.L_x_239) ;  /* 0x000000c000007945 */ /* 0x000fe60003800000 */
[----:B------:R-:W-:Y:S01]  /*8e30*/  FMUL R6, R3, R2 ;  /* 0x0000000203067220 */ /* 0x000fe20000400000 */
[----:B------:R-:W-:-:S03]  /*8e40*/  PRMT R3, R4, 0x7610, R3 ;  /* 0x0000761004037816 */ /* 0x000fc60000000003 */
        /* <DEDUP_REMOVED lines=9> */
.L_x_240:
[----:B------:R-:W-:Y:S05]  /*8ee0*/  BSYNC B0 ;  /* 0x0000000000007941 */ /* 0x000fea0003800000 */
.L_x_239:
[----:B0----5:R-:W-:Y:S01]  /*8ef0*/  HADD2.F32 R7, -RZ, R3.H0_H0 ;  /* 0x20000003ff077230 */ /* 0x021fe20000004100 */
[----:B------:R-:W-:Y:S01]  /*8f00*/  IADD3 R4, P2, R20, R109, RZ ;  /* 0x0000006d14047210 */ /* 0x000fe20007f5e0ff */
[----:B------:R-:W-:Y:S01]  /*8f10*/  BSSY B0, `(.L_x_241) ;  /* 0x000000c000007945 */ /* 0x000fe20003800000 */
[----:B------:R-:W-:Y:S02]  /*8f20*/  ISETP.GT.AND P0, PT, R5, 0xc8, P0 ;  /* 0x000000c80500780c */ /* 0x000fe40000704270 */
[----:B------:R-:W-:Y:S01]  /*8f30*/  FMUL R7, R7, R2 ;  /* 0x0000000207077220 */ /* 0x000fe20000400000 */
[----:B------:R-:W-:Y:S01]  /*8f40*/  IMAD.X R5, R21, 0x1, R15, P2 ;  /* 0x0000000115057824 */ /* 0x000fe200010e060f */
[----:B------:R-:W-:Y:S02]  /*8f50*/  IADD3 R6, P2, R56, UR5, RZ ;  /* 0x0000000538067c10 */ /* 0x000fe4000ff5e0ff */
[----:B------:R-:W-:-:S05]  /*8f60*/  FFMA R7, R54, R0, R7 ;  /* 0x0000000036077223 */ /* 0x000fca0000000007 */
[----:B------:R-:W-:-:S04]  /*8f70*/  F2FP.F16.F32.PACK_AB R7, RZ, R7 ;  /* 0x00000007ff07723e */ /* 0x000fc800000000ff */
[----:B------:R-:W-:Y:S02]  /*8f80*/  PRMT R8, R7, 0x7610, R8 ;  /* 0x0000761007087816 */ /* 0x000fe40000000008 */
[----:B------:R-:W-:-:S03]  /*8f90*/  IADD3.X R7, R57, UR4, RZ, P2, !PT ;  /* 0x0000000439077c10 */ /* 0x000fc600097fe4ff */
[----:B------:R0:W-:Y:S01]  /*8fa0*/  @P1 STG.E.U16 desc[UR12][R4.64], R8 ;  /* 0x0000000804001986 */ /* 0x0001e2000c10150c */
[----:B------:R-:W-:Y:S05]  /*8fb0*/  @!P0 BRA `(.L_x_242) ;  /* 0x0000000000048947 */ /* 0x000fea0003800000 */
[----:B------:R0:W5:Y:S02]  /*8fc0*/  LDG.E.LTC128B.U16 R3, desc[UR12][R6.64] ;  /* 0x0000000c06037981 */ /* 0x000164000c1e1520 */
.L_x_242:
[----:B------:R-:W-:Y:S05]  /*8fd0*/  BSYNC B0 ;  /* 0x0000000000007941 */ /* 0x000fea0003800000 */
.L_x_241:
[----:B-----5:R-:W-:-:S05]  /*8fe0*/  HADD2.F32 R3, -RZ, R3.H0_H0 ;  /* 0x20000003ff037230 */ /* 0x020fca0000004100 */
[----:B0-----:R-:W-:Y:S01]  /*8ff0*/  FMUL R4, R3, R2 ;  /* 0x0000000203047220 */ /* 0x001fe20000400000 */
[----:B------:R-:W-:-:S03]  /*9000*/  IADD3 R2, P1, R20, R111, RZ ;  /* 0x0000006f14027210 */ /* 0x000fc60007f3e0ff */
[----:B------:R-:W-:Y:S01]  /*9010*/  FFMA R4, R55, R0, R4 ;  /* 0x0000000037047223 */ /* 0x000fe20000000004 */
[----:B------:R-:W-:Y:S09]  /*9020*/  @!P0 EXIT ;  /* 0x000000000000894d */ /* 0x000ff20003800000 */
[----:B------:R-:W-:Y:S01]  /*9030*/  F2FP.F16.F32.PACK_AB R4, RZ, R4 ;  /* 0x00000004ff04723e */ /* 0x000fe200000000ff */
[----:B------:R-:W-:-:S05]  /*9040*/  IMAD.X R3, R21, 0x1, R15, P1 ;  /* 0x0000000115037824 */ /* 0x000fca00008e060f */
[----:B------:R-:W-:Y:S01]  /*9050*/  STG.E.U16 desc[UR12][R2.64], R4 ;  /* 0x0000000402007986 */ /* 0x000fe2000c10150c */
[----:B------:R-:W-:Y:S05]  /*9060*/  EXIT ;  /* 0x000000000000794d */ /* 0x000fea0003800000 */
.L_x_22:
[----:B------:R-:W-:Y:S01]  /*9070*/  ULDC.64 UR4, c[0x0][0x5c8] ;  /* 0x0001720000047ab9 */ /* 0x000fe20000000a00 */
[-C--:B------:R-:W-:Y:S01]  /*9080*/  FMUL R120, R120, R0.reuse ;  /* 0x0000000078787220 */ /* 0x080fe20000400000 */
[----:B------:R-:W-:Y:S01]  /*9090*/  LEA R2, P1, R10, UR4, 0x1 ;  /* 0x000000040a027c11 */ /* 0x000fe2000f8208ff */
[-C--:B------:R-:W-:Y:S01]  /*90a0*/  FMUL R121, R121, R0.reuse ;  /* 0x0000000079797220 */ /* 0x080fe20000400000 */
[----:B------:R-:W-:Y:S01]  /*90b0*/  ISETP.GT.AND P5, PT, R7, 0x1, PT ;  /* 0x000000010700780c */ /* 0x000fe20003fa4270 */
[----:B------:R-:W-:Y:S01]  /*90c0*/  FMUL R122, R122, R0 ;  /* 0x000000007a7a7220 */ /* 0x000fe20000400000 */
[----:B------:R-:W-:Y:S01]  /*90d0*/  F2FP.F16.F32.PACK_AB R120, RZ, R120 ;  /* 0x00000078ff78723e */ /* 0x000fe200000000ff */
[-C--:B------:R-:W-:Y:S01]  /*90e0*/  FMUL R123, R123, R0.reuse ;  /* 0x000000007b7b7220 */ /* 0x080fe20000400000 */
[----:B------:R-:W-:Y:S01]  /*90f0*/  LEA.HI.X R3, R10, UR5, R155, 0x1, P1 ;  /* 0x000000050a037c11 */ /* 0x000fe200088f0c9b */
[-C--:B------:R-:W-:Y:S01]  /*9100*/  FMUL R124, R124, R0.reuse ;  /* 0x000000007c7c7220 */ /* 0x080fe20000400000 */
[----:B------:R-:W-:Y:S01]  /*9110*/  ISETP.GT.AND P1, PT, R5, RZ, P5 ;  /* 0x000000ff0500720c */ /* 0x000fe20002f24270 */
[-C--:B------:R-:W-:Y:S01]  /*9120*/  FMUL R125, R125, R0.reuse ;  /* 0x000000007d7d7220 */ /* 0x080fe20000400000 */
[C---:B------:R-:W-:Y:S01]  /*9130*/  ISETP.GT.AND P3, PT, R5.reuse, 0x8, P4 ;  /* 0x000000080500780c */ /* 0x040fe20002764270 */
[----:B------:R0:W-:Y:S01]  /*9140*/  @P0 STG.E.U16 desc[UR12][R2.64], R120 ;  /* 0x0000007802000986 */ /* 0x0001e2000c10150c */
[----:B------:R-:W-:Y:S01]  /*9150*/  ISETP.GT.AND P0, PT, R5, 0x8, P5 ;  /* 0x000000080500780c */ /* 0x000fe20002f04270 */
[-C--:B------:R-:W-:Y:S01]  /*9160*/  FMUL R126, R126, R0.reuse ;  /* 0x000000007e7e7220 */ /* 0x080fe20000400000 */
[----:B------:R-:W-:Y:S01]  /*9170*/  SHF.L.U64.HI R11, R9, 0x1, R8 ;  /* 0x00000001090b7819 */ /* 0x000fe20000010208 */
[----:B------:R-:W-:Y:S01]  /*9180*/  FMUL R127, R127, R0 ;  /* 0x000000007f7f7220 */ /* 0x000fe20000400000 */
[----:B------:R-:W-:Y:S01]  /*9190*/  LEA R8, P2, R9, R2, 0x1 ;  /* 0x0000000209087211 */ /* 0x000fe200078408ff */
[-C--:B------:R-:W-:Y:S01]  /*91a0*/  FMUL R128, R128, R0.reuse ;  /* 0x0000000080807220 */ /* 0x080fe20000400000 */
[----:B------:R-:W-:Y:S01]  /*91b0*/  F2FP.F16.F32.PACK_AB R121, RZ, R121 ;  /* 0x00000079ff79723e */ /* 0x000fe200000000ff */
[----:B------:R-:W-:Y:S01]  /*91c0*/  FMUL R129, R129, R0 ;  /* 0x0000000081817220 */ /* 0x000fe20000400000 */
[----:B------:R-:W-:Y:S01]  /*91d0*/  F2FP.F16.F32.PACK_AB R122, RZ, R122 ;  /* 0x0000007aff7a723e */ /* 0x000fe200000000ff */
[----:B------:R-:W-:Y:S01]  /*91e0*/  IMAD.X R9, R11, 0x1, R3, P2 ;  /* 0x000000010b097824 */ /* 0x000fe200010e0603 */
[----:B------:R-:W-:Y:S01]  /*91f0*/  F2FP.F16.F32.PACK_AB R123, RZ, R123 ;  /* 0x0000007bff7b723e */ /* 0x000fe200000000ff */
[----:B------:R1:W-:Y:S01]  /*9200*/  @P1 STG.E.U16 desc[UR12][R2.64+0x2], R121 ;  /* 0x0000027902001986 */ /* 0x0003e2000c10150c */
[C---:B------:R-:W-:Y:S01]  /*9210*/  ISETP.GT.AND P6, PT, R7.reuse, 0x8, PT ;  /* 0x000000080700780c */ /* 0x040fe20003fc4270 */
[-C--:B------:R-:W-:Y:S01]  /*9220*/  FMUL R130, R130, R0.reuse ;  /* 0x0000000082827220 */ /* 0x080fe20000400000 */
[----:B------:R-:W-:Y:S01]  /*9230*/  ISETP.GT.AND P5, PT, R7, 0x9, PT ;  /* 0x000000090700780c */ /* 0x000fe20003fa4270 */
[----:B------:R-:W-:Y:S01]  /*9240*/  @P3 STG.E.U16 desc[UR12][R8.64], R122 ;  /* 0x0000007a08003986 */ /* 0x000fe2000c10150c */
[----:B------:R-:W-:Y:S01]  /*9250*/  ISETP.GT.AND P1, PT, R5, RZ, P6 ;  /* 0x000000ff0500720c */ /* 0x000fe20003724270 */
[----:B------:R-:W-:Y:S01]  /*9260*/  FMUL R131, R131, R0 ;  /* 0x0000000083837220 */ /* 0x000fe20000400000 */
[C---:B------:R-:W-:Y:S01]  /*9270*/  ISETP.GT.AND P2, PT, R5.reuse, RZ, P5 ;  /* 0x000000ff0500720c */ /* 0x040fe20002f44270 */
[----:B------:R-:W-:Y:S01]  /*9280*/  @P0 STG.E.U16 desc[UR12][R8.64+0x2], R123 ;  /* 0x0000027b08000986 */ /* 0x000fe2000c10150c */
[----:B------:R-:W-:Y:S01]  /*9290*/  ISETP.GT.AND P0, PT, R5, 0x8, P6 ;  /* 0x000000080500780c */ /* 0x000fe20003704270 */
[----:B------:R-:W-:Y:S01]  /*92a0*/  IMAD.SHL.U32 R13, R14, 0x80, RZ ;  /* 0x000000800e0d7824 */ /* 0x000fe200078e00ff */
[----:B------:R-:W-:Y:S01]  /*92b0*/  F2FP.F16.F32.PACK_AB R124, RZ, R124 ;  /* 0x0000007cff7c723e */ /* 0x000fe200000000ff */
[-C--:B------:R-:W-:Y:S01]  /*92c0*/  FMUL R132, R132, R0.reuse ;  /* 0x0000000084847220 */ /* 0x080fe20000400000 */
[----:B------:R-:W-:Y:S01]  /*92d0*/  F2FP.F16.F32.PACK_AB R125, RZ, R125 ;  /* 0x0000007dff7d723e */ /* 0x000fe200000000ff */
[----:B------:R-:W-:Y:S01]  /*92e0*/  FMUL R133, R133, R0 ;  /* 0x0000000085857220 */ /* 0x000fe20000400000 */
[----:B------:R-:W-:Y:S01]  /*92f0*/  F2FP.F16.F32.PACK_AB R126, RZ, R126 ;  /* 0x0000007eff7e723e */ /* 0x000fe200000000ff */
[-C--:B------:R-:W-:Y:S01]  /*9300*/  FMUL R134, R134, R0.reuse ;  /* 0x0000000086867220 */ /* 0x080fe20000400000 */
[----:B------:R-:W-:Y:S01]  /*9310*/  ISETP.GT.AND P3, PT, R7, 0x10, PT ;  /* 0x000000100700780c */ /* 0x000fe20003f64270 */
[----:B------:R-:W-:Y:S01]  /*9320*/  @P1 STG.E.U16 desc[UR12][R2.64+0x10], R124 ;  /* 0x0000107c02001986 */ /* 0x000fe2000c10150c */
[----:B------:R-:W-:Y:S01]  /*9330*/  ISETP.GT.AND P1, PT, R5, 0x8, P5 ;  /* 0x000000080500780c */ /* 0x000fe20002f24270 */
[----:B------:R-:W-:Y:S01]  /*9340*/  FMUL R135, R135, R0 ;  /* 0x0000000087877220 */ /* 0x000fe20000400000 */
[----:B------:R-:W-:Y:S01]  /*9350*/  F2FP.F16.F32.PACK_AB R127, RZ, R127 ;  /* 0x0000007fff7f723e */ /* 0x000fe200000000ff */
[----:B------:R-:W-:Y:S01]  /*9360*/  @P2 STG.E.U16 desc[UR12][R2.64+0x12], R125 ;  /* 0x0000127d02002986 */ /* 0x000fe2000c10150c */
[----:B------:R-:W-:Y:S01]  /*9370*/  F2FP.F16.F32.PACK_AB R128, RZ, R128 ;  /* 0x00000080ff80723e */ /* 0x000fe200000000ff */
[-C--:B------:R-:W-:Y:S01]  /*9380*/  FMUL R136, R136, R0.reuse ;  /* 0x0000000088887220 */ /* 0x080fe20000400000 */
[----:B------:R-:W-:Y:S01]  /*9390*/  ISETP.GT.AND P2, PT, R7, 0x11, PT ;  /* 0x000000110700780c */ /* 0x000fe20003f44270 */
[----:B------:R-:W-:Y:S01]  /*93a0*/  @P0 STG.E.U16 desc[UR12][R8.64+0x10], R126 ;  /* 0x0000107e08000986 */ /* 0x000fe2000c10150c */
[----:B------:R-:W-:Y:S01]  /*93b0*/  ISETP.GT.AND P0, PT, R5, RZ, P3 ;  /* 0x000000ff0500720c */ /* 0x000fe20001f04270 */
[-C--:B------:R-:W-:Y:S01]  /*93c0*/  FMUL R137, R137, R0.reuse ;  /* 0x0000000089897220 */ /* 0x080fe20000400000 */
[----:B------:R-:W-:Y:S01]  /*93d0*/  F2FP.F16.F32.PACK_AB R129, RZ, R129 ;  /* 0x00000081ff81723e */ /* 0x000fe200000000ff */
[----:B------:R-:W-:Y:S01]  /*93e0*/  FMUL R138, R138, R0 ;  /* 0x000000008a8a7220 */ /* 0x000fe20000400000 */
[----:B------:R-:W-:Y:S01]  /*93f0*/  F2FP.F16.F32.PACK_AB R130, RZ, R130 ;  /* 0x00000082ff82723e */ /* 0x000fe200000000ff */
[----:B------:R-:W-:Y:S01]  /*9400*/  @P1 STG.E.U16 desc[UR12][R8.64+0x12], R127 ;  /* 0x0000127f08001986 */ /* 0x000fe2000c10150c */
[----:B------:R-:W-:Y:S01]  /*9410*/  F2FP.F16.F32.PACK_AB R131, RZ, R131 ;  /* 0x00000083ff83723e */ /* 0x000fe200000000ff */
[-C--:B------:R-:W-:Y:S01]  /*9420*/  FMUL R139, R139, R0.reuse ;  /* 0x000000008b8b7220 */ /* 0x080fe20000400000 */
[----:B------:R-:W-:Y:S01]  /*9430*/  SHF.L.U64.HI R15, R14, 0x7, R15 ;  /* 0x000000070e0f7819 */ /* 0x000fe2000001020f */
[-C--:B------:R-:W-:Y:S01]  /*9440*/  FMUL R140, R140, R0.reuse ;  /* 0x000000008c8c7220 */ /* 0x080fe20000400000 */
[----:B------:R-:W-:Y:S01]  /*9450*/  LOP3.LUT R17, R13, 0x2, RZ, 0xfc, !PT ;  /* 0x000000020d117812 */ /* 0x000fe200078efcff */
[----:B------:R-:W-:Y:S01]  /*9460*/  FMUL R141, R141, R0 ;  /* 0x000000008d8d7220 */ /* 0x000fe20000400000 */
[----:B------:R-:W-:Y:S01]  /*9470*/  F2FP.F16.F32.PACK_AB R132, RZ, R132 ;  /* 0x00000084ff84723e */ /* 0x000fe200000000ff */
[----:B------:R2:W-:Y:S01]  /*9480*/  @P0 STG.E.U16 desc[UR12][R2.64+0x20], R128 ;  /* 0x0000208002000986 */ /* 0x0005e2000c10150c */
[----:B------:R-:W-:Y:S01]  /*9490*/  ISETP.GT.AND P0, PT, R5, RZ, P2 ;  /* 0x000000ff0500720c */ /* 0x000fe20001704270 */
[-C--:B------:R-:W-:Y:S01]  /*94a0*/  FMUL R142, R142, R0.reuse ;  /* 0x000000008e8e7220 */ /* 0x080fe20000400000 */
[----:B------:R-:W-:Y:S01]  /*94b0*/  ISETP.GT.AND P1, PT, R7, 0x19, PT ;  /* 0x000000190700780c */ /* 0x000fe20003f24270 */
[-C--:B------:R-:W-:Y:S01]  /*94c0*/  FMUL R143, R143, R0.reuse ;  /* 0x000000008f8f7220 */ /* 0x080fe20000400000 */
[----:B------:R-:W-:Y:S01]  /*94d0*/  F2FP.F16.F32.PACK_AB R133, RZ, R133 ;  /* 0x00000085ff85723e */ /* 0x000fe200000000ff */
[----:B------:R-:W-:Y:S01]  /*94e0*/  FMUL R144, R144, R0 ;  /* 0x0000000090907220 */ /* 0x000fe20000400000 */
[----:B------:R-:W-:Y:S01]  /*94f0*/  F2FP.F16.F32.PACK_AB R134, RZ, R134 ;  /* 0x00000086ff86723e */ /* 0x000fe200000000ff */
[-C--:B------:R-:W-:Y:S01]  /*9500*/  FMUL R145, R145, R0.reuse ;  /* 0x0000000091917220 */ /* 0x080fe20000400000 */
[----:B------:R-:W-:Y:S01]  /*9510*/  F2FP.F16.F32.PACK_AB R135, RZ, R135 ;  /* 0x00000087ff87723e */ /* 0x000fe200000000ff */
[----:B------:R-:W-:Y:S01]  /*9520*/  FMUL R146, R146, R0 ;  /* 0x0000000092927220 */ /* 0x000fe20000400000 */
[----:B------:R-:W-:Y:S01]  /*9530*/  F2FP.F16.F32.PACK_AB R136, RZ, R136 ;  /* 0x00000088ff88723e */ /* 0x000fe200000000ff */
[-C--:B------:R-:W-:Y:S01]  /*9540*/  FMUL R147, R147, R0.reuse ;  /* 0x0000000093937220 */ /* 0x080fe20000400000 */
[----:B------:R-:W-:Y:S01]  /*9550*/  F2FP.F16.F32.PACK_AB R137, RZ, R137 ;  /* 0x00000089ff89723e */ /* 0x000fe200000000ff */
[----:B------:R3:W-:Y:S01]  /*9560*/  @P0 STG.E.U16 desc[UR12][R2.64+0x22], R129 ;  /* 0x0000228102000986 */ /* 0x0007e2000c10150c */
[----:B------:R-:W-:Y:S01]  /*9570*/  ISETP.GT.AND P0, PT, R5, 0x8, P3 ;  /* 0x000000080500780c */ /* 0x000fe20001f04270 */
[----:B------:R-:W-:Y:S01]  /*9580*/  FMUL R148, R148, R0 ;  /* 0x0000000094947220 */ /* 0x000fe20000400000 */
[----:B------:R-:W-:Y:S01]  /*9590*/  F2FP.F16.F32.PACK_AB R138, RZ, R138 ;  /* 0x0000008aff8a723e */ /* 0x000fe200000000ff */
[-C--:B------:R-:W-:Y:S01]  /*95a0*/  FMUL R149, R149, R0.reuse ;  /* 0x0000000095957220 */ /* 0x080fe20000400000 */
[----:B------:R-:W-:Y:S01]  /*95b0*/  F2FP.F16.F32.PACK_AB R139, RZ, R139 ;  /* 0x0000008bff8b723e */ /* 0x000fe200000000ff */
[----:B------:R-:W-:Y:S01]  /*95c0*/  FMUL R150, R150, R0 ;  /* 0x0000000096967220 */ /* 0x000fe20000400000 */
[----:B------:R-:W-:Y:S01]  /*95d0*/  F2FP.F16.F32.PACK_AB R140, RZ, R140 ;  /* 0x0000008cff8c723e */ /* 0x000fe200000000ff */
[-C--:B------:R-:W-:Y:S01]  /*95e0*/  FMUL R151, R151, R0.reuse ;  /* 0x0000000097977220 */ /* 0x080fe20000400000 */
[----:B------:R-:W-:Y:S01]  /*95f0*/  ISETP.GT.AND P5, PT, R7, 0x29, PT ;  /* 0x000000290700780c */ /* 0x000fe20003fa4270 */
[-C--:B------:R-:W-:Y:S01]  /*9600*/  FMUL R88, R88, R0.reuse ;  /* 0x0000000058587220 */ /* 0x080fe20000400000 */
[----:B------:R-:W-:Y:S01]  /*9610*/  F2FP.F16.F32.PACK_AB R141, RZ, R141 ;  /* 0x0000008dff8d723e */ /* 0x000fe200000000ff */
[----:B------:R-:W-:Y:S01]  /*9620*/  FMUL R89, R89, R0 ;  /* 0x0000000059597220 */ /* 0x000fe20000400000 */
[----:B------:R-:W-:Y:S01]  /*9630*/  F2FP.F16.F32.PACK_AB R142, RZ, R142 ;  /* 0x0000008eff8e723e */ /* 0x000fe200000000ff */
[----:B------:R-:W-:Y:S01]  /*9640*/  @P0 STG.E.U16 desc[UR12][R8.64+0x20], R130 ;  /* 0x0000208208000986 */ /* 0x000fe2000c10150c */
[----:B------:R-:W-:Y:S01]  /*9650*/  ISETP.GT.AND P0, PT, R5, 0x8, P2 ;  /* 0x000000080500780c */ /* 0x000fe20001704270 */
[-C--:B------:R-:W-:Y:S01]  /*9660*/  FMUL R90, R90, R0.reuse ;  /* 0x000000005a5a7220 */ /* 0x080fe20000400000 */
[----:B------:R-:W-:Y:S01]  /*9670*/  ISETP.GT.AND P2, PT, R7, 0x18, PT ;  /* 0x000000180700780c */ /* 0x000fe20003f44270 */
[-C--:B------:R-:W-:Y:S01]  /*9680*/  FMUL R91, R91, R0.reuse ;  /* 0x000000005b5b7220 */ /* 0x080fe20000400000 */
[----:B------:R-:W-:Y:S01]  /*9690*/  F2FP.F16.F32.PACK_AB R143, RZ, R143 ;  /* 0x0000008fff8f723e */ /* 0x000fe200000000ff */
[-C--:B------:R-:W-:Y:S01]  /*96a0*/  FMUL R92, R92, R0.reuse ;  /* 0x000000005c5c7220 */ /* 0x080fe20000400000 */
[----:B------:R-:W-:Y:S01]  /*96b0*/  ISETP.GT.AND P3, PT, R7, 0x30, PT ;  /* 0x000000300700780c */ /* 0x000fe20003f64270 */
[----:B------:R-:W-:Y:S01]  /*96c0*/  FMUL R93, R93, R0 ;  /* 0x000000005d5d7220 */ /* 0x000fe20000400000 */
[----:B------:R-:W-:Y:S01]  /*96d0*/  F2FP.F16.F32.PACK_AB R144, RZ, R144 ;  /* 0x00000090ff90723e */ /* 0x000fe200000000ff */
[-C--:B------:R-:W-:Y:S01]  /*96e0*/  FMUL R94, R94, R0.reuse ;  /* 0x000000005e5e7220 */ /* 0x080fe20000400000 */
[----:B------:R-:W-:Y:S01]  /*96f0*/  F2FP.F16.F32.PACK_AB R145, RZ, R145 ;  /* 0x00000091ff91723e */ /* 0x000fe200000000ff */
[----:B------:R-:W-:Y:S01]  /*9700*/  FMUL R95, R95, R0 ;  /* 0x000000005f5f7220 */ /* 0x000fe20000400000 */
[----:B------:R-:W-:Y:S01]  /*9710*/  F2FP.F16.F32.PACK_AB R146, RZ, R146 ;  /* 0x00000092ff92723e */ /* 0x000fe200000000ff */
[----:B------:R-:W-:Y:S01]  /*9720*/  @P0 STG.E.U16 desc[UR12][R8.64+0x22], R131 ;  /* 0x0000228308000986 */ /* 0x000fe2000c10150c */
[----:B------:R-:W-:Y:S01]  /*9730*/  IADD3 R10, P0, R13, R2, RZ ;  /* 0x000000020d0a7210 */ /* 0x000fe20007f1e0ff */
[-C--:B------:R-:W-:Y:S01]  /*9740*/  FMUL R96, R96, R0.reuse ;  /* 0x0000000060607220 */ /* 0x080fe20000400000 */
[----:B------:R-:W-:Y:S01]  /*9750*/  F2FP.F16.F32.PACK_AB R147, RZ, R147 ;  /* 0x00000093ff93723e */ /* 0x000fe200000000ff */
[----:B------:R-:W-:Y:S01]  /*9760*/  FMUL R97, R97, R0 ;  /* 0x0000000061617220 */ /* 0x000fe20000400000 */
[----:B------:R-:W-:Y:S01]  /*9770*/  F2FP.F16.F32.PACK_AB R148, RZ, R148 ;  /* 0x00000094ff94723e */ /* 0x000fe200000000ff */
[--C-:B------:R-:W-:Y:S01]  /*9780*/  IMAD.X R11, R15, 0x1, R3.reuse, P0 ;  /* 0x000000010f0b7824 */ /* 0x100fe200000e0603 */
[----:B0-----:R-:W-:Y:S01]  /*9790*/  IADD3 R120, P0, R17, R2, RZ ;  /* 0x0000000211787210 */ /* 0x001fe20007f1e0ff */
[-C--:B------:R-:W-:Y:S01]  /*97a0*/  FMUL R98, R98, R0.reuse ;  /* 0x0000000062627220 */ /* 0x080fe20000400000 */
[----:B------:R-:W-:Y:S01]  /*97b0*/  F2FP.F16.F32.PACK_AB R149, RZ, R149 ;  /* 0x00000095ff95723e */ /* 0x000fe200000000ff */
[----:B------:R-:W-:Y:S01]  /*97c0*/  FMUL R99, R99, R0 ;  /* 0x0000000063637220 */ /* 0x000fe20000400000 */
[----:B------:R-:W-:Y:S01]  /*97d0*/  F2FP.F16.F32.PACK_AB R150, RZ, R150 ;  /* 0x00000096ff96723e */ /* 0x000fe200000000ff */
[----:B-1----:R-:W-:Y:S01]  /*97e0*/  IMAD.X R121, R15, 0x1, R3, P0 ;  /* 0x000000010f797824 */ /* 0x002fe200000e0603 */
[----:B------:R-:W-:Y:S01]  /*97f0*/  ISETP.GT.AND P0, PT, R5, RZ, P2 ;  /* 0x000000ff0500720c */ /* 0x000fe20001704270 */
[-C--:B------:R-:W-:Y:S01]  /*9800*/  FMUL R100, R100, R0.reuse ;  /* 0x0000000064647220 */ /* 0x080fe20000400000 */
[----:B------:R-:W-:Y:S01]  /*9810*/  F2FP.F16.F32.PACK_AB R151, RZ, R151 ;  /* 0x00000097ff97723e */ /* 0x000fe200000000ff */
[-C--:B------:R-:W-:Y:S01]  /*9820*/  FMUL R101, R101, R0.reuse ;  /* 0x0000000065657220 */ /* 0x080fe20000400000 */
[----:B------:R-:W-:Y:S01]  /*9830*/  LOP3.LUT R21, R13, 0x10, RZ, 0xfc, !PT ;  /* 0x000000100d157812 */ /* 0x000fe200078efcff */
[----:B------:R-:W-:Y:S01]  /*9840*/  FMUL R102, R102, R0 ;  /* 0x0000000066667220 */ /* 0x000fe20000400000 */
[----:B------:R-:W-:Y:S01]  /*9850*/  F2FP.F16.F32.PACK_AB R88, RZ, R88 ;  /* 0x00000058ff58723e */ /* 0x000fe200000000ff */
[-C--:B------:R-:W-:Y:S01]  /*9860*/  FMUL R103, R103, R0.reuse ;  /* 0x0000000067677220 */ /* 0x080fe20000400000 */
[----:B------:R-:W-:Y:S01]  /*9870*/  LOP3.LUT R23, R13, 0x12, RZ, 0xfc, !PT ;  /* 0x000000120d177812 */ /* 0x000fe200078efcff */
[-C--:B------:R-:W-:Y:S01]  /*9880*/  FMUL R104, R104, R0.reuse ;  /* 0x0000000068687220 */ /* 0x080fe20000400000 */
[----:B------:R-:W-:Y:S01]  /*9890*/  F2FP.F16.F32.PACK_AB R89, RZ, R89 ;  /* 0x00000059ff59723e */ /* 0x000fe200000000ff */
[----:B------:R-:W-:Y:S01]  /*98a0*/  FMUL R105, R105, R0 ;  /* 0x0000000069697220 */ /* 0x000fe20000400000 */
[----:B------:R-:W-:Y:S01]  /*98b0*/  F2FP.F16.F32.PACK_AB R90, RZ, R90 ;  /* 0x0000005aff5a723e */ /* 0x000fe200000000ff */
[----:B------:R-:W-:Y:S01]  /*98c0*/  @P0 STG.E.U16 desc[UR12][R2.64+0x30], R132 ;  /* 0x0000308402000986 */ /* 0x000fe2000c10150c */
[----:B------:R-:W-:Y:S01]  /*98d0*/  ISETP.GT.AND P0, PT, R5, RZ, P1 ;  /* 0x000000ff0500720c */ /* 0x000fe20000f04270 */
[-C--:B------:R-:W-:Y:S01]  /*98e0*/  FMUL R106, R106, R0.reuse ;  /* 0x000000006a6a7220 */ /* 0x080fe20000400000 */
[----:B------:R-:W-:Y:S01]  /*98f0*/  F2FP.F16.F32.PACK_AB R91, RZ, R91 ;  /* 0x0000005bff5b723e */ /* 0x000fe200000000ff */
[----:B------:R-:W-:Y:S01]  /*9900*/  FMUL R107, R107, R0 ;  /* 0x000000006b6b7220 */ /* 0x000fe20000400000 */
[----:B------:R-:W-:Y:S01]  /*9910*/  F2FP.F16.F32.PACK_AB R92, RZ, R92 ;  /* 0x0000005cff5c723e */ /* 0x000fe200000000ff */
[-C--:B------:R-:W-:Y:S01]  /*9920*/  FMUL R108, R108, R0.reuse ;  /* 0x000000006c6c7220 */ /* 0x080fe20000400000 */
[----:B------:R-:W-:Y:S01]  /*9930*/  PRMT R4, R91, 0x7610, R4 ;  /* 0x000076105b047816 */ /* 0x000fe20000000004 */
[-C--:B------:R-:W-:Y:S01]  /*9940*/  FMUL R109, R109, R0.reuse ;  /* 0x000000006d6d7220 */ /* 0x080fe20000400000 */
[----:B------:R-:W-:Y:S01]  /*9950*/  LOP3.LUT R91, R13, 0x22, RZ, 0xfc, !PT ;  /* 0x000000220d5b7812 */ /* 0x000fe200078efcff */
        /* <DEDUP_REMOVED lines=18> */
[----:B------:R-:W-:Y:S01]  /*9a80*/  @P0 STG.E.U16 desc[UR12][R8.64+0x30], R134 ;  /* 0x0000308608000986 */ /* 0x000fe2000c10150c */
[----:B------:R-:W-:Y:S01]  /*9a90*/  ISETP.GT.AND P0, PT, R5, 0x8, P1 ;  /* 0x000000080500780c */ /* 0x000fe20000f04270 */
        /* <DEDUP_REMOVED lines=125> */
[----:B------:R-:W-:Y:S01]  /*a270*/  ISETP.GT.AND P0, PT, R5, RZ, P3 ;  /* 0x000000ff0500720c */ /* 0x000fe20001f04270 */
        /* <DEDUP_REMOVED lines=24> */
[----:B------:R-:W-:Y:S01]  /*a400*/  FMUL R0, R55, R0 ;  /* 0x0000000037007220 */ /* 0x000fe20000400000 */
[----:B------:R-:W-:Y:S01]  /*a410*/  F2FP.F16.F32.PACK_AB R33, RZ, R33 ;  /* 0x00000021ff21723e */ /* 0x000fe200000000ff */
[----:B------:R-:W-:Y:S01]  /*a420*/  @P0 STG.E.U16 desc[UR12][R2.64+0x62], R145 ;  /* 0x0000629102000986 */ /* 0x000fe2000c10150c */
[----:B------:R-:W-:-:S02]  /*a430*/  ISETP.GT.AND P0, PT, R5, 0x8, P3 ;  /* 0x000000080500780c */ /* 0x000fc40001f04270 */
[----:B------:R-:W-:Y:S02]  /*a440*/  F2FP.F16.F32.PACK_AB R34, RZ, R34 ;  /* 0x00000022ff22723e */ /* 0x000fe400000000ff */
[----:B------:R-:W-:Y:S02]  /*a450*/  F2FP.F16.F32.PACK_AB R35, RZ, R35 ;  /* 0x00000023ff23723e */ /* 0x000fe400000000ff */
[----:B------:R-:W-:Y:S02]  /*a460*/  F2FP.F16.F32.PACK_AB R36, RZ, R36 ;  /* 0x00000024ff24723e */ /* 0x000fe400000000ff */
[----:B------:R-:W-:Y:S02]  /*a470*/  F2FP.F16.F32.PACK_AB R37, RZ, R37 ;  /* 0x00000025ff25723e */ /* 0x000fe400000000ff */
[----:B------:R-:W-:Y:S02]  /*a480*/  F2FP.F16.F32.PACK_AB R38, RZ, R38 ;  /* 0x00000026ff26723e */ /* 0x000fe400000000ff */
        /* <DEDUP_REMOVED lines=10> */
[----:B------:R-:W-:-:S02]  /*a530*/  ISETP.GT.AND P0, PT, R5, RZ, P2 ;  /* 0x000000ff0500720c */ /* 0x000fc40001704270 */
[----:B------:R-:W-:Y:S02]  /*a540*/  F2FP.F16.F32.PACK_AB R46, RZ, R46 ;  /* 0x0000002eff2e723e */ /* 0x000fe400000000ff */
[----:B------:R-:W-:Y:S02]  /*a550*/  F2FP.F16.F32.PACK_AB R47, RZ, R47 ;  /* 0x0000002fff2f723e */ /* 0x000fe400000000ff */
[----:B------:R-:W-:Y:S02]  /*a560*/  F2FP.F16.F32.PACK_AB R48, RZ, R48 ;  /* 0x00000030ff30723e */ /* 0x000fe400000000ff */
[----:B------:R-:W-:Y:S02]  /*a570*/  F2FP.F16.F32.PACK_AB R49, RZ, R49 ;  /* 0x00000031ff31723e */ /* 0x000fe400000000ff */
[----:B------:R-:W-:Y:S02]  /*a580*/  F2FP.F16.F32.PACK_AB R50, RZ, R50 ;  /* 0x00000032ff32723e */ /* 0x000fe400000000ff */
[----:B------:R-:W-:Y:S01]  /*a590*/  F2FP.F16.F32.PACK_AB R51, RZ, R51 ;  /* 0x00000033ff33723e */ /* 0x000fe200000000ff */
[----:B------:R-:W-:Y:S01]  /*a5a0*/  @P0 STG.E.U16 desc[UR12][R2.64+0x70], R148 ;  /* 0x0000709402000986 */ /* 0x000fe2000c10150c */
[----:B------:R-:W-:-:S02]  /*a5b0*/  ISETP.GT.AND P0, PT, R7, 0x39, PT ;  /* 0x000000390700780c */ /* 0x000fc40003f04270 */
[----:B------:R-:W-:Y:S02]  /*a5c0*/  F2FP.F16.F32.PACK_AB R52, RZ, R52 ;  /* 0x00000034ff34723e */ /* 0x000fe400000000ff */
[----:B------:R-:W-:Y:S02]  /*a5d0*/  ISETP.GT.AND P6, PT, R5, RZ, P0 ;  /* 0x000000ff0500720c */ /* 0x000fe400007c4270 */
[----:B------:R-:W-:Y:S02]  /*a5e0*/  F2FP.F16.F32.PACK_AB R53, RZ, R53 ;  /* 0x00000035ff35723e */ /* 0x000fe400000000ff */
[----:B------:R-:W-:-:S09]  /*a5f0*/  F2FP.F16.F32.PACK_AB R54, RZ, R54 ;  /* 0x00000036ff36723e */ /* 0x000fd200000000ff */
[----:B------:R-:W-:Y:S01]  /*a600*/  @P6 STG.E.U16 desc[UR12][R2.64+0x72], R149 ;  /* 0x0000729502006986 */ /* 0x000fe2000c10150c */
[----:B------:R-:W-:-:S13]  /*a610*/  ISETP.GT.AND P6, PT, R5, 0x8, P2 ;  /* 0x000000080500780c */ /* 0x000fda00017c4270 */
[----:B------:R-:W-:Y:S01]  /*a620*/  @P6 STG.E.U16 desc[UR12][R8.64+0x70], R150 ;  /* 0x0000709608006986 */ /* 0x000fe2000c10150c */
[----:B------:R-:W-:-:S13]  /*a630*/  ISETP.GT.AND P6, PT, R5, 0x8, P0 ;  /* 0x000000080500780c */ /* 0x000fda00007c4270 */
[----:B------:R-:W-:Y:S01]  /*a640*/  @P6 STG.E.U16 desc[UR12][R8.64+0x72], R151 ;  /* 0x0000729708006986 */ /* 0x000fe2000c10150c */
[----:B--2---:R-:W-:-:S05]  /*a650*/  IADD3 R128, P6, R21, R2, RZ ;  /* 0x0000000215807210 */ /* 0x004fca0007fde0ff */
[----:B---3--:R-:W-:Y:S01]  /*a660*/  IMAD.X R129, R15, 0x1, R3, P6 ;  /* 0x000000010f817824 */ /* 0x008fe200030e0603 */
[----:B------:R-:W-:-:S13]  /*a670*/  ISETP.GT.AND P6, PT, R5, 0x40, P4 ;  /* 0x000000400500780c */ /* 0x000fda00027c4270 */
[----:B------:R-:W-:Y:S01]  /*a680*/  @P6 STG.E.U16 desc[UR12][R10.64], R88 ;  /* 0x000000580a006986 */ /* 0x000fe2000c10150c */
[----:B------:R-:W-:-:S05]  /*a690*/  IADD3 R122, P6, R23, R2, RZ ;  /* 0x00000002177a7210 */ /* 0x000fca0007fde0ff */
[----:B------:R-:W-:Y:S01]  /*a6a0*/  IMAD.X R123, R15, 0x1, R3, P6 ;  /* 0x000000010f7b7824 */ /* 0x000fe200030e0603 */
[----:B------:R-:W-:-:S04]  /*a6b0*/  ISETP.GT.AND P6, PT, R7, 0x1, PT ;  /* 0x000000010700780c */ /* 0x000fc80003fc4270 */
[----:B------:R-:W-:-:S13]  /*a6c0*/  ISETP.GT.AND P6, PT, R5, 0x40, P6 ;  /* 0x000000400500780c */ /* 0x000fda00037c4270 */
[----:B------:R0:W-:Y:S01]  /*a6d0*/  @P6 STG.E.U16 desc[UR12][R120.64], R89 ;  /* 0x0000005978006986 */ /* 0x0001e2000c10150c */
[----:B------:R-:W-:-:S05]  /*a6e0*/  IADD3 R18, P6, R13, R8, RZ ;  /* 0x000000080d127210 */ /* 0x000fca0007fde0ff */
[----:B------:R-:W-:Y:S01]  /*a6f0*/  IMAD.X R19, R15, 0x1, R9, P6 ;  /* 0x000000010f137824 */ /* 0x000fe200030e0609 */
[----:B------:R-:W-:Y:S02]  /*a700*/  ISETP.GT.AND P6, PT, R5, 0x48, P4 ;  /* 0x000000480500780c */ /* 0x000fe400027c4270 */
[----:B0-----:R-:W-:-:S11]  /*a710*/  LOP3.LUT R89, R13, 0x20, RZ, 0xfc, !PT ;  /* 0x000000200d597812 */ /* 0x001fd600078efcff */
        /* <DEDUP_REMOVED lines=8> */
[----:B------:R-:W-:-:S04]  /*a7a0*/  ISETP.GT.AND P6, PT, R7, 0x8, PT ;  /* 0x000000080700780c */ /* 0x000fc80003fc4270 */
[----:B------:R-:W-:Y:S02]  /*a7b0*/  ISETP.GT.AND P6, PT, R5, 0x40, P6 ;  /* 0x000000400500780c */ /* 0x000fe400037c4270 */
[----:B0-----:R-:W-:Y:S02]  /*a7c0*/  PRMT R4, R95, 0x7610, R4 ;  /* 0x000076105f047816 */ /* 0x001fe40000000004 */
[----:B------:R-:W-:-:S09]  /*a7d0*/  LOP3.LUT R95, R13, 0x32, RZ, 0xfc, !PT ;  /* 0x000000320d5f7812 */ /* 0x000fd200078efcff */
        /* <DEDUP_REMOVED lines=105> */
[----:B------:R-:W-:-:S13]  /*ae70*/  ISETP.GT.AND P6, PT, R5, 0x48, P5 ;  /* 0x000000480500780c */ /* 0x000fda0002fc4270 */
[----:B------:R0:W-:Y:S01]  /*ae80*/  @P6 STG.E.U16 desc[UR12][R126.64], R4 ;  /* 0x000000047e006986 */ /* 0x0001e2000c10150c */
[----:B------:R-:W-:-:S05]  /*ae90*/  IADD3 R122, P6, R109, R2, RZ ;  /* 0x000000026d7a7210 */ /* 0x000fca0007fde0ff */
[----:B------:R-:W-:Y:S01]  /*aea0*/  IMAD.X R123, R15, 0x1, R3, P6 ;  /* 0x000000010f7b7824 */ /* 0x000fe200030e0603 */
[----:B------:R-:W-:Y:S02]  /*aeb0*/  ISETP.GT.AND P6, PT, R5, 0x40, P3 ;  /* 0x000000400500780c */ /* 0x000fe40001fc4270 */
[----:B0-----:R-:W-:-:S11]  /*aec0*/  PRMT R4, R114, 0x7610, R4 ;  /* 0x0000761072047816 */ /* 0x001fd60000000004 */
[----:B------:R0:W-:Y:S01]  /*aed0*/  @P6 STG.E.U16 desc[UR12][R124.64], R112 ;  /* 0x000000707c006986 */ /* 0x0001e2000c10150c */
[----:B------:R-:W-:-:S05]  /*aee0*/  IADD3 R128, P6, R111, R2, RZ ;  /* 0x000000026f807210 */ /* 0x000fca0007fde0ff */
[----:B------:R-:W-:Y:S01]  /*aef0*/  IMAD.X R129, R15, 0x1, R3, P6 ;  /* 0x000000010f817824 */ /* 0x000fe200030e0603 */
[----:B------:R-:W-:-:S13]  /*af00*/  ISETP.GT.AND P6, PT, R5, 0x40, P1 ;  /* 0x000000400500780c */ /* 0x000fda0000fc4270 */
[----:B------:R1:W-:Y:S01]  /*af10*/  @P6 STG.E.U16 desc[UR12][R120.64], R113 ;  /* 0x0000007178006986 */ /* 0x0003e2000c10150c */
[----:B------:R-:W-:-:S05]  /*af20*/  IADD3 R2, P6, R105, R8, RZ ;  /* 0x0000000869027210 */ /* 0x000fca0007fde0ff */
[----:B------:R-:W-:Y:S01]  /*af30*/  IMAD.X R3, R15, 0x1, R9, P6 ;  /* 0x000000010f037824 */ /* 0x000fe200030e0609 */
[----:B------:R-:W-:-:S13]  /*af40*/  ISETP.GT.AND P6, PT, R5, 0x48, P3 ;  /* 0x000000480500780c */ /* 0x000fda0001fc4270 */
[----:B------:R-:W-:Y:S01]  /*af50*/  @P6 STG.E.U16 desc[UR12][R2.64], R4 ;  /* 0x0000000402006986 */ /* 0x000fe2000c10150c */
[----:B0-----:R-:W-:-:S05]  /*af60*/  IADD3 R112, P6, R107, R8, RZ ;  /* 0x000000086b707210 */ /* 0x001fca0007fde0ff */
[----:B-1----:R-:W-:Y:S01]  /*af70*/  IMAD.X R113, R15, 0x1, R9, P6 ;  /* 0x000000010f717824 */ /* 0x002fe200030e0609 */
[----:B------:R-:W-:-:S13]  /*af80*/  ISETP.GT.AND P6, PT, R5, 0x48, P1 ;  /* 0x000000480500780c */ /* 0x000fda0000fc4270 */
[----:B------:R0:W-:Y:S01]  /*af90*/  @P6 STG.E.U16 desc[UR12][R112.64], R115 ;  /* 0x0000007370006986 */ /* 0x0001e2000c10150c */
[----:B------:R-:W-:-:S05]  /*afa0*/  IADD3 R114, P6, R109, R8, RZ ;  /* 0x000000086d727210 */ /* 0x000fca0007fde0ff */
[----:B0-----:R-:W-:Y:S01]  /*afb0*/  IMAD.X R115, R15, 0x1, R9, P6 ;  /* 0x000000010f737824 */ /* 0x001fe200030e0609 */
[----:B------:R-:W-:-:S13]  /*afc0*/  ISETP.GT.AND P6, PT, R5, 0x40, P2 ;  /* 0x000000400500780c */ /* 0x000fda00017c4270 */
        /* <DEDUP_REMOVED lines=13> */
[----:B0-----:R-:W-:-:S05]  /*b0a0*/  IADD3 R116, P6, R21, R10, RZ ;  /* 0x0000000a15747210 */ /* 0x001fca0007fde0ff */
[----:B-1----:R-:W-:Y:S01]  /*b0b0*/  IMAD.X R117, R15, 0x1, R11, P6 ;  /* 0x000000010f757824 */ /* 0x002fe200030e060b */
[----:B------:R-:W-:-:S13]  /*b0c0*/  ISETP.GT.AND P6, PT, R5, 0x80, P4 ;  /* 0x000000800500780c */ /* 0x000fda00027c4270 */
[----:B------:R0:W-:Y:S01]  /*b0d0*/  @P6 STG.E.U16 desc[UR12][R2.64], R56 ;  /* 0x0000003802006986 */ /* 0x0001e2000c10150c */
[----:B--2---:R-:W-:-:S05]  /*b0e0*/  IADD3 R114, P6, R23, R10, RZ ;  /* 0x0000000a17727210 */ /* 0x004fca0007fde0ff */
[----:B------:R-:W-:Y:S01]  /*b0f0*/  IMAD.X R115, R15, 0x1, R11, P6 ;  /* 0x000000010f737824 */ /* 0x000fe200030e060b */
[----:B------:R-:W-:-:S04]  /*b100*/  ISETP.GT.AND P6, PT, R7, 0x1, PT ;  /* 0x000000010700780c */ /* 0x000fc80003fc4270 */
[----:B------:R-:W-:-:S13]  /*b110*/  ISETP.GT.AND P6, PT, R5, 0x80, P6 ;  /* 0x000000800500780c */ /* 0x000fda00037c4270 */
[----:B------:R1:W-:Y:S01]  /*b120*/  @P6 STG.E.U16 desc[UR12][R112.64], R57 ;  /* 0x0000003970006986 */ /* 0x0003e2000c10150c */
[----:B---3--:R-:W-:-:S05]  /*b130*/  IADD3 R8, P6, R13, R18, RZ ;  /* 0x000000120d087210 */ /* 0x008fca0007fde0ff */
[----:B------:R-:W-:Y:S01]  /*b140*/  IMAD.X R9, R15, 0x1, R19, P6 ;  /* 0x000000010f097824 */ /* 0x000fe200030e0613 */
[----:B------:R-:W-:-:S13]  /*b150*/  ISETP.GT.AND P6, PT, R5, 0x88, P4 ;  /* 0x000000880500780c */ /* 0x000fda00027c4270 */
[----:B------:R-:W-:Y:S01]  /*b160*/  @P6 STG.E.U16 desc[UR12][R8.64], R58 ;  /* 0x0000003a08006986 */ /* 0x000fe2000c10150c */
[----:B0-----:R-:W-:-:S05]  /*b170*/  IADD3 R56, P6, R17, R18, RZ ;  /* 0x0000001211387210 */ /* 0x001fca0007fde0ff */
[----:B-1----:R-:W-:Y:S01]  /*b180*/  IMAD.X R57, R15, 0x1, R19, P6 ;  /* 0x000000010f397824 */ /* 0x002fe200030e0613 */
[----:B------:R-:W-:-:S04]  /*b190*/  ISETP.GT.AND P6, PT, R7, 0x1, PT ;  /* 0x000000010700780c */ /* 0x000fc80003fc4270 */
[----:B------:R-:W-:-:S13]  /*b1a0*/  ISETP.GT.AND P6, PT, R5, 0x88, P6 ;  /* 0x000000880500780c */ /* 0x000fda00037c4270 */
[----:B------:R0:W-:Y:S01]  /*b1b0*/  @P6 STG.E.U16 desc[UR12][R56.64], R59 ;  /* 0x0000003b38006986 */ /* 0x0001e2000c10150c */
        /* <DEDUP_REMOVED lines=10> */
[----:B0-----:R-:W-:-:S05]  /*b260*/  IADD3 R56, P6, R21, R18, RZ ;  /* 0x0000001215387210 */ /* 0x001fca0007fde0ff */
        /* <DEDUP_REMOVED lines=9> */
[----:B-1----:R-:W-:-:S05]  /*b300*/  IADD3 R60, P6, R93, R10, RZ ;  /* 0x0000000a5d3c7210 */ /* 0x002fca0007fde0ff */
[----:B--2---:R-:W-:Y:S01]  /*b310*/  IMAD.X R61, R15, 0x1, R11, P6 ;  /* 0x000000010f3d7824 */ /* 0x004fe200030e060b */
[----:B------:R-:W-:-:S04]  /*b320*/  ISETP.GT.AND P6, PT, R7, 0x10, PT ;  /* 0x000000100700780c */ /* 0x000fc80003fc4270 */
[----:B------:R-:W-:-:S13]  /*b330*/  ISETP.GT.AND P6, PT, R5, 0x80, P6 ;  /* 0x000000800500780c */ /* 0x000fda00037c4270 */
[----:B------:R1:W-:Y:S01]  /*b340*/  @P6 STG.E.U16 desc[UR12][R112.64], R64 ;  /* 0x0000004070006986 */ /* 0x0003e2000c10150c */
[----:B0-----:R-:W-:-:S05]  /*b350*/  IADD3 R62, P6, R95, R10, RZ ;  /* 0x0000000a5f3e7210 */ /* 0x001fca0007fde0ff */
[----:B---3--:R-:W-:Y:S01]  /*b360*/  IMAD.X R63, R15, 0x1, R11, P6 ;  /* 0x000000010f3f7824 */ /* 0x008fe200030e060b */
        /* <DEDUP_REMOVED lines=14> */
[----:B0-----:R-:W-:Y:S01]  /*b450*/  IMAD.X R65, R15, 0x1, R11, P6 ;  /* 0x000000010f417824 */ /* 0x001fe200030e060b */
[----:B------:R-:W-:-:S04]  /*b460*/  ISETP.GT.AND P6, PT, R7, 0x18, PT ;  /* 0x000000180700780c */ /* 0x000fc80003fc4270 */
[----:B------:R-:W-:-:S13]  /*b470*/  ISETP.GT.AND P6, PT, R5, 0x80, P6 ;  /* 0x000000800500780c */ /* 0x000fda00037c4270 */
[----:B------:R0:W-:Y:S01]  /*b480*/  @P6 STG.E.U16 desc[UR12][R60.64], R68 ;  /* 0x000000443c006986 */ /* 0x0001e2000c10150c */
[----:B--2---:R-:W-:-:S05]  /*b490*/  IADD3 R66, P6, R99, R10, RZ ;  /* 0x0000000a63427210 */ /* 0x004fca0007fde0ff */
        /* <DEDUP_REMOVED lines=19> */
[----:B-1----:R-:W-:-:S05]  /*b5d0*/  IADD3 R62, P6, R103, R10, RZ ;  /* 0x0000000a673e7210 */ /* 0x002fca0007fde0ff */
[----:B------:R-:W-:Y:S01]  /*b5e0*/  IMAD.X R63, R15, 0x1, R11, P6 ;  /* 0x000000010f3f7824 */ /* 0x000fe200030e060b */
[----:B------:R-:W-:-:S04]  /*b5f0*/  ISETP.GT.AND P6, PT, R7, 0x21, PT ;  /* 0x000000210700780c */ /* 0x000fc80003fc4270 */
        /* <DEDUP_REMOVED lines=29> */
[----:B------:R3:W-:Y:S01]  /*b7d0*/  @P6 STG.E.U16 desc[UR12][R58.64], R79 ;  /* 0x0000004f3a006986 */ /* 0x0007e2000c10150c */
[----:B0-----:R-:W-:-:S05]  /*b7e0*/  IADD3 R60, P6, R109, R10, RZ ;  /* 0x0000000a6d3c7210 */ /* 0x001fca0007fde0ff */
[----:B------:R-:W-:Y:S01]  /*b7f0*/  IMAD.X R61, R15, 0x1, R11, P6 ;  /* 0x000000010f3d7824 */ /* 0x000fe200030e060b */
[----:B------:R-:W-:-:S13]  /*b800*/  ISETP.GT.AND P6, PT, R5, 0x80, P3 ;  /* 0x000000800500780c */ /* 0x000fda0001fc4270 */
[----:B------:R-:W-:Y:S01]  /*b810*/  @P6 STG.E.U16 desc[UR12][R64.64], R80 ;  /* 0x0000005040006986 */ /* 0x000fe2000c10150c */
[----:B-1----:R-:W-:-:S05]  /*b820*/  IADD3 R62, P6, R111, R10, RZ ;  /* 0x0000000a6f3e7210 */ /* 0x002fca0007fde0ff */
[----:B------:R-:W-:Y:S01]  /*b830*/  IMAD.X R63, R15, 0x1, R11, P6 ;  /* 0x000000010f3f7824 */ /* 0x000fe200030e060b */
[----:B------:R-:W-:-:S13]  /*b840*/  ISETP.GT.AND P6, PT, R5, 0x80, P1 ;  /* 0x000000800500780c */ /* 0x000fda0000fc4270 */
[----:B------:R-:W-:Y:S01]  /*b850*/  @P6 STG.E.U16 desc[UR12][R66.64], R81 ;  /* 0x0000005142006986 */ /* 0x000fe2000c10150c */
[----:B------:R-:W-:-:S05]  /*b860*/  IADD3 R10, P6, R105, R18, RZ ;  /* 0x00000012690a7210 */ /* 0x000fca0007fde0ff */
[----:B------:R-:W-:Y:S01]  /*b870*/  IMAD.X R11, R15, 0x1, R19, P6 ;  /* 0x000000010f0b7824 */ /* 0x000fe200030e0613 */
[----:B------:R-:W-:-:S13]  /*b880*/  ISETP.GT.AND P6, PT, R5, 0x88, P3 ;  /* 0x000000880500780c */ /* 0x000fda0001fc4270 */
[----:B------:R0:W-:Y:S01]  /*b890*/  @P6 STG.E.U16 desc[UR12][R10.64], R82 ;  /* 0x000000520a006986 */ /* 0x0001e2000c10150c */
[----:B--2---:R-:W-:-:S05]  /*b8a0*/  IADD3 R56, P6, R107, R18, RZ ;  /* 0x000000126b387210 */ /* 0x004fca0007fde0ff */
[----:B------:R-:W-:Y:S01]  /*b8b0*/  IMAD.X R57, R15, 0x1, R19, P6 ;  /* 0x000000010f397824 */ /* 0x000fe200030e0613 */
        /* <DEDUP_REMOVED lines=10> */
[----:B------:R-:W-:-:S05]  /*b960*/  IADD3 R18, P6, R13, R2, RZ ;  /* 0x000000020d127210 */ /* 0x000fca0007fde0ff */
[----:B------:R-:W-:Y:S01]  /*b970*/  IMAD.X R19, R15, 0x1, R3, P6 ;  /* 0x000000010f137824 */ /* 0x000fe200030e0603 */
        /* <DEDUP_REMOVED lines=8> */
[C---:B------:R-:W-:Y:S02]  /*ba00*/  ISETP.GT.AND P6, PT, R5.reuse, 0xc0, P4 ;  /* 0x000000c00500780c */ /* 0x040fe400027c4270 */
[----:B------:R-:W-:-:S11]  /*ba10*/  ISETP.GT.AND P4, PT, R5, 0xc8, P4 ;  /* 0x000000c80500780c */ /* 0x000fd60002784270 */
[----:B------:R2:W-:Y:S01]  /*ba20*/  @P6 STG.E.U16 desc[UR12][R18.64], R24 ;  /* 0x0000001812006986 */ /* 0x0005e2000c10150c */
[----:B0-----:R-:W-:-:S05]  /*ba30*/  IADD3 R58, P6, R23, R2, RZ ;  /* 0x00000002173a7210 */ /* 0x001fca0007fde0ff */
[----:B------:R-:W-:Y:S01]  /*ba40*/  IMAD.X R59, R15, 0x1, R3, P6 ;  /* 0x000000010f3b7824 */ /* 0x000fe200030e0603 */
[----:B------:R-:W-:-:S04]  /*ba50*/  ISETP.GT.AND P6, PT, R7, 0x1, PT ;  /* 0x000000010700780c */ /* 0x000fc80003fc4270 */
[----:B------:R-:W-:-:S13]  /*ba60*/  ISETP.GT.AND P6, PT, R5, 0xc0, P6 ;  /* 0x000000c00500780c */ /* 0x000fda00037c4270 */
[----:B------:R-:W-:Y:S01]  /*ba70*/  @P6 STG.E.U16 desc[UR12][R56.64], R25 ;  /* 0x0000001938006986 */ /* 0x000fe2000c10150c */
[----:B-1----:R-:W-:-:S05]  /*ba80*/  IADD3 R10, P6, R13, R8, RZ ;  /* 0x000000080d0a7210 */ /* 0x002fca0007fde0ff */
[----:B------:R-:W-:Y:S01]  /*ba90*/  IMAD.X R11, R15, 0x1, R9, P6 ;  /* 0x000000010f0b7824 */ /* 0x000fe200030e0609 */
[----:B------:R-:W-:-:S04]  /*baa0*/  ISETP.GT.AND P6, PT, R7, 0x1, PT ;  /* 0x000000010700780c */ /* 0x000fc80003fc4270 */
[----:B------:R0:W-:Y:S01]  /*bab0*/  @P4 STG.E.U16 desc[UR12][R10.64], R26 ;  /* 0x0000001a0a004986 */ /* 0x0001e2000c10150c */
[----:B------:R-:W-:-:S05]  /*bac0*/  IADD3 R12, P4, R17, R8, RZ ;  /* 0x00000008110c7210 */ /* 0x000fca0007f9e0ff */
[----:B------:R-:W-:Y:S01]  /*bad0*/  IMAD.X R13, R15, 0x1, R9, P4 ;  /* 0x000000010f0d7824 */ /* 0x000fe200020e0609 */
[----:B------:R-:W-:Y:S02]  /*bae0*/  ISETP.GT.AND P4, PT, R5, 0xc8, P6 ;  /* 0x000000c80500780c */ /* 0x000fe40003784270 */
[----:B------:R-:W-:-:S11]  /*baf0*/  ISETP.GT.AND P6, PT, R7, 0x8, PT ;  /* 0x000000080700780c */ /* 0x000fd60003fc4270 */
[----:B------:R1:W-:Y:S01]  /*bb00*/  @P4 STG.E.U16 desc[UR12][R12.64], R27 ;  /* 0x0000001b0c004986 */ /* 0x0003e2000c10150c */
[----:B------:R-:W-:-:S05]  /*bb10*/  IADD3 R16, P4, R89, R2, RZ ;  /* 0x0000000259107210 */ /* 0x000fca0007f9e0ff */
[----:B------:R-:W-:Y:S01]  /*bb20*/  IMAD.X R17, R15, 0x1, R3, P4 ;  /* 0x000000010f117824 */ /* 0x000fe200020e0603 */
[----:B------:R-:W-:Y:S02]  /*bb30*/  ISETP.GT.AND P4, PT, R5, 0xc0, P6 ;  /* 0x000000c00500780c */ /* 0x000fe40003784270 */
[----:B------:R-:W-:-:S11]  /*bb40*/  ISETP.GT.AND P6, PT, R7, 0x9, PT ;  /* 0x000000090700780c */ /* 0x000fd60003fc4270 */
[----:B------:R-:W-:Y:S01]  /*bb50*/  @P4 STG.E.U16 desc[UR12][R60.64], R28 ;  /* 0x0000001c3c004986 */ /* 0x000fe2000c10150c */
[----:B--2---:R-:W-:-:S05]  /*bb60*/  IADD3 R18, P4, R91, R2, RZ ;  /* 0x000000025b127210 */ /* 0x004fca0007f9e0ff */
[----:B------:R-:W-:Y:S01]  /*bb70*/  IMAD.X R19, R15, 0x1, R3, P4 ;  /* 0x000000010f137824 */ /* 0x000fe200020e0603 */
[----:B------:R-:W-:-:S13]  /*bb80*/  ISETP.GT.AND P4, PT, R5, 0xc0, P6 ;  /* 0x000000c00500780c */ /* 0x000fda0003784270 */
[----:B------:R-:W-:Y:S01]  /*bb90*/  @P4 STG.E.U16 desc[UR12][R58.64], R29 ;  /* 0x0000001d3a004986 */ /* 0x000fe2000c10150c */
[----:B0-----:R-:W-:-:S05]  /*bba0*/  IADD3 R10, P4, R21, R8, RZ ;  /* 0x00000008150a7210 */ /* 0x001fca0007f9e0ff */
[----:B------:R-:W-:Y:S01]  /*bbb0*/  IMAD.X R11, R15, 0x1, R9, P4 ;  /* 0x000000010f0b7824 */ /* 0x000fe200020e0609 */
[----:B------:R-:W-:-:S04]  /*bbc0*/  ISETP.GT.AND P4, PT, R7, 0x8, PT ;  /* 0x000000080700780c */ /* 0x000fc80003f84270 */
[----:B------:R-:W-:-:S13]  /*bbd0*/  ISETP.GT.AND P4, PT, R5, 0xc8, P4 ;  /* 0x000000c80500780c */ /* 0x000fda0002784270 */
[----:B------:R0:W-:Y:S01]  /*bbe0*/  @P4 STG.E.U16 desc[UR12][R10.64], R30 ;  /* 0x0000001e0a004986 */ /* 0x0001e2000c10150c */
[----:B-1----:R-:W-:-:S05]  /*bbf0*/  IADD3 R12, P4, R23, R8, RZ ;  /* 0x00000008170c7210 */ /* 0x002fca0007f9e0ff */
        /* <DEDUP_REMOVED lines=23> */
[----:B--2---:R-:W-:-:S05]  /*bd70*/  IADD3 R16, P4, R97, R2, RZ ;  /* 0x0000000261107210 */ /* 0x004fca0007f9e0ff */
[----:B------:R-:W-:Y:S01]  /*bd80*/  IMAD.X R17, R15, 0x1, R3, P4 ;  /* 0x000000010f117824 */ /* 0x000fe200020e0603 */
[----:B------:R-:W-:Y:S02]  /*bd90*/  ISETP.GT.AND P4, PT, R5, 0xc0, P6 ;  /* 0x000000c00500780c */ /* 0x000fe40003784270 */
[----:B------:R-:W-:-:S11]  /*bda0*/  ISETP.GT.AND P6, PT, R7, 0x19, PT ;  /* 0x000000190700780c */ /* 0x000fd60003fc4270 */
[----:B------:R2:W-:Y:S01]  /*bdb0*/  @P4 STG.E.U16 desc[UR12][R20.64], R36 ;  /* 0x0000002414004986 */ /* 0x0005e2000c10150c */
[----:B---3--:R-:W-:-:S05]  /*bdc0*/  IADD3 R18, P4, R99, R2, RZ ;  /* 0x0000000263127210 */ /* 0x008fca0007f9e0ff */
        /* <DEDUP_REMOVED lines=17> */
[----:B------:R-:W-:Y:S01]  /*bee0*/  @P4 STG.E.U16 desc[UR12][R16.64], R40 ;  /* 0x0000002810004986 */ /* 0x000fe2000c10150c */
[----:B0-----:R-:W-:-:S05]  /*bef0*/  IADD3 R10, P4, R99, R8, RZ ;  /* 0x00000008630a7210 */ /* 0x001fca0007f9e0ff */
[----:B------:R-:W-:Y:S01]  /*bf00*/  IMAD.X R11, R15, 0x1, R9, P4 ;  /* 0x000000010f0b7824 */ /* 0x000fe200020e0609 */
[----:B------:R-:W-:-:S13]  /*bf10*/  ISETP.GT.AND P4, PT, R5, 0xc0, P6 ;  /* 0x000000c00500780c */ /* 0x000fda0003784270 */
[----:B------:R-:W-:Y:S01]  /*bf20*/  @P4 STG.E.U16 desc[UR12][R18.64], R41 ;  /* 0x0000002912004986 */ /* 0x000fe2000c10150c */
[----:B------:R-:W-:-:S04]  /*bf30*/  ISETP.GT.AND P4, PT, R7, 0x20, PT ;  /* 0x000000200700780c */ /* 0x000fc80003f84270 */
[----:B------:R-:W-:-:S13]  /*bf40*/  ISETP.GT.AND P4, PT, R5, 0xc8, P4 ;  /* 0x000000c80500780c */ /* 0x000fda0002784270 */
[----:B------:R-:W-:Y:S01]  /*bf50*/  @P4 STG.E.U16 desc[UR12][R20.64], R42 ;  /* 0x0000002a14004986 */ /* 0x000fe2000c10150c */
[----:B------:R-:W-:Y:S02]  /*bf60*/  ISETP.GT.AND P4, PT, R5, 0xc8, P6 ;  /* 0x000000c80500780c */ /* 0x000fe40003784270 */
[----:B------:R-:W-:-:S11]  /*bf70*/  ISETP.GT.AND P6, PT, R7, 0x28, PT ;  /* 0x000000280700780c */ /* 0x000fd60003fc4270 */
[----:B------:R-:W-:Y:S01]  /*bf80*/  @P4 STG.E.U16 desc[UR12][R10.64], R43 ;  /* 0x0000002b0a004986 */ /* 0x000fe2000c10150c */
[----:B------:R-:W-:-:S05]  /*bf90*/  IADD3 R6, P4, R101, R2, RZ ;  /* 0x0000000265067210 */ /* 0x000fca0007f9e0ff */
[----:B------:R-:W-:Y:S01]  /*bfa0*/  IMAD.X R7, R15, 0x1, R3, P4 ;  /* 0x000000010f077824 */ /* 0x000fe200020e0603 */
[C---:B------:R-:W-:Y:S02]  /*bfb0*/  ISETP.GT.AND P4, PT, R5.reuse, 0xc0, P6 ;  /* 0x000000c00500780c */ /* 0x040fe40003784270 */
[----:B------:R-:W-:-:S11]  /*bfc0*/  ISETP.GT.AND P6, PT, R5, 0xc8, P6 ;  /* 0x000000c80500780c */ /* 0x000fd600037c4270 */
[----:B------:R0:W-:Y:S01]  /*bfd0*/  @P4 STG.E.U16 desc[UR12][R6.64], R44 ;  /* 0x0000002c06004986 */ /* 0x0001e2000c10150c */
[----:B-1----:R-:W-:-:S05]  /*bfe0*/  IADD3 R12, P4, R103, R2, RZ ;  /* 0x00000002670c7210 */ /* 0x002fca0007f9e0ff */
[----:B------:R-:W-:Y:S01]  /*bff0*/  IMAD.X R13, R15, 0x1, R3, P4 ;  /* 0x000000010f0d7824 */ /* 0x000fe200020e0603 */
[C---:B------:R-:W-:Y:S02]  /*c000*/  ISETP.GT.AND P4, PT, R5.reuse, 0xc0, P5 ;  /* 0x000000c00500780c */ /* 0x040fe40002f84270 */
[----:B------:R-:W-:-:S11]  /*c010*/  ISETP.GT.AND P5, PT, R5, 0xc8, P5 ;  /* 0x000000c80500780c */ /* 0x000fd60002fa4270 */
[----:B------:R1:W-:Y:S01]  /*c020*/  @P4 STG.E.U16 desc[UR12][R12.64], R45 ;  /* 0x0000002d0c004986 */ /* 0x0003e2000c10150c */
[----:B0-----:R-:W-:-:S05]  /*c030*/  IADD3 R6, P4, R101, R8, RZ ;  /* 0x0000000865067210 */ /* 0x001fca0007f9e0ff */
[----:B------:R-:W-:Y:S01]  /*c040*/  IMAD.X R7, R15, 0x1, R9, P4 ;  /* 0x000000010f077824 */ /* 0x000fe200020e0609 */
[----:B------:R-:W-:-:S04]  /*c050*/  IADD3 R10, P4, R103, R8, RZ ;  /* 0x00000008670a7210 */ /* 0x000fc80007f9e0ff */
[----:B------:R0:W-:Y:S01]  /*c060*/  @P6 STG.E.U16 desc[UR12][R6.64], R46 ;  /* 0x0000002e06006986 */ /* 0x0001e2000c10150c */
[----:B------:R-:W-:Y:S01]  /*c070*/  IMAD.X R11, R15, 0x1, R9, P4 ;  /* 0x000000010f0b7824 */ /* 0x000fe200020e0609 */
[----:B-1----:R-:W-:Y:S02]  /*c080*/  IADD3 R12, P6, R105, R2, RZ ;  /* 0x00000002690c7210 */ /* 0x002fe40007fde0ff */
[C---:B------:R-:W-:Y:S02]  /*c090*/  ISETP.GT.AND P4, PT, R5.reuse, 0xc0, P1 ;  /* 0x000000c00500780c */ /* 0x040fe40000f84270 */
[----:B------:R1:W-:Y:S01]  /*c0a0*/  @P5 STG.E.U16 desc[UR12][R10.64], R47 ;  /* 0x0000002f0a005986 */ /* 0x0003e2000c10150c */
[----:B------:R-:W-:Y:S01]  /*c0b0*/  ISETP.GT.AND P5, PT, R5, 0xc0, P3 ;  /* 0x000000c00500780c */ /* 0x000fe20001fa4270 */
[----:B------:R-:W-:Y:S01]  /*c0c0*/  IMAD.X R13, R15, 0x1, R3, P6 ;  /* 0x000000010f0d7824 */ /* 0x000fe200030e0603 */
[C---:B------:R-:W-:Y:S02]  /*c0d0*/  ISETP.GT.AND P3, PT, R5.reuse, 0xc8, P3 ;  /* 0x000000c80500780c */ /* 0x040fe40001f64270 */
[----:B------:R-:W-:-:S02]  /*c0e0*/  ISETP.GT.AND P1, PT, R5, 0xc8, P1 ;  /* 0x000000c80500780c */ /* 0x000fc40000f24270 */
[----:B0-----:R-:W-:-:S05]  /*c0f0*/  IADD3 R6, P6, R107, R2, RZ ;  /* 0x000000026b067210 */ /* 0x001fca0007fde0ff */
[----:B------:R-:W-:Y:S01]  /*c100*/  IMAD.X R7, R15, 0x1, R3, P6 ;  /* 0x000000010f077824 */ /* 0x000fe200030e0603 */
[-C--:B------:R-:W-:Y:S01]  /*c110*/  IADD3 R16, P6, R107, R8.reuse, RZ ;  /* 0x000000086b107210 */ /* 0x080fe20007fde0ff */
[----:B------:R-:W-:Y:S01]  /*c120*/  @P5 STG.E.U16 desc[UR12][R12.64], R48 ;  /* 0x000000300c005986 */ /* 0x000fe2000c10150c */
[----:B-1----:R-:W-:-:S03]  /*c130*/  IADD3 R10, P5, R105, R8, RZ ;  /* 0x00000008690a7210 */ /* 0x002fc60007fbe0ff */
[C-C-:B------:R-:W-:Y:S01]  /*c140*/  IMAD.X R17, R15.reuse, 0x1, R9.reuse, P6 ;  /* 0x000000010f117824 */ /* 0x140fe200030e0609 */
[----:B------:R0:W-:Y:S01]  /*c150*/  @P4 STG.E.U16 desc[UR12][R6.64], R49 ;  /* 0x0000003106004986 */ /* 0x0001e2000c10150c */
[----:B------:R-:W-:Y:S01]  /*c160*/  IMAD.X R11, R15, 0x1, R9, P5 ;  /* 0x000000010f0b7824 */ /* 0x000fe200028e0609 */
[C---:B------:R-:W-:Y:S02]  /*c170*/  ISETP.GT.AND P4, PT, R5.reuse, 0xc0, P2 ;  /* 0x000000c00500780c */ /* 0x040fe40001784270 */
[C---:B------:R-:W-:Y:S02]  /*c180*/  ISETP.GT.AND P5, PT, R5.reuse, 0xc0, P0 ;  /* 0x000000c00500780c */ /* 0x040fe400007a4270 */
[C---:B------:R-:W-:Y:S01]  /*c190*/  ISETP.GT.AND P2, PT, R5.reuse, 0xc8, P2 ;  /* 0x000000c80500780c */ /* 0x040fe20001744270 */
[----:B------:R1:W-:Y:S01]  /*c1a0*/  @P3 STG.E.U16 desc[UR12][R10.64], R50 ;  /* 0x000000320a003986 */ /* 0x0003e2000c10150c */
[----:B------:R-:W-:Y:S02]  /*c1b0*/  ISETP.GT.AND P0, PT, R5, 0xc8, P0 ;  /* 0x000000c80500780c */ /* 0x000fe40000704270 */
[-C--:B------:R-:W-:Y:S01]  /*c1c0*/  IADD3 R4, P6, R109, R2.reuse, RZ ;  /* 0x000000026d047210 */ /* 0x080fe20007fde0ff */
[----:B------:R1:W-:Y:S01]  /*c1d0*/  @P1 STG.E.U16 desc[UR12][R16.64], R51 ;  /* 0x0000003310001986 */ /* 0x0003e2000c10150c */
[----:B------:R-:W-:-:S02]  /*c1e0*/  IADD3 R2, P1, R111, R2, RZ ;  /* 0x000000026f027210 */ /* 0x000fc40007f3e0ff */
[-C--:B0-----:R-:W-:Y:S01]  /*c1f0*/  IADD3 R6, P3, R109, R8.reuse, RZ ;  /* 0x000000086d067210 */ /* 0x081fe20007f7e0ff */
[--C-:B------:R-:W-:Y:S01]  /*c200*/  IMAD.X R5, R15, 0x1, R3.reuse, P6 ;  /* 0x000000010f057824 */ /* 0x100fe200030e0603 */
[----:B------:R-:W-:Y:S01]  /*c210*/  IADD3 R12, P6, R111, R8, RZ ;  /* 0x000000086f0c7210 */ /* 0x000fe20007fde0ff */
[C---:B------:R-:W-:Y:S02]  /*c220*/  IMAD.X R3, R15.reuse, 0x1, R3, P1 ;  /* 0x000000010f037824 */ /* 0x040fe400008e0603 */
[----:B------:R-:W-:Y:S01]  /*c230*/  IMAD.X R7, R15, 0x1, R9, P3 ;  /* 0x000000010f077824 */ /* 0x000fe200018e0609 */
[----:B------:R1:W-:Y:S04]  /*c240*/  @P4 STG.E.U16 desc[UR12][R4.64], R52 ;  /* 0x0000003404004986 */ /* 0x0003e8000c10150c */
[----:B------:R1:W-:Y:S04]  /*c250*/  @P5 STG.E.U16 desc[UR12][R2.64], R53 ;  /* 0x0000003502005986 */ /* 0x0003e8000c10150c */
[----:B------:R1:W-:Y:S01]  /*c260*/  @P2 STG.E.U16 desc[UR12][R6.64], R54 ;  /* 0x0000003606002986 */ /* 0x0003e2000c10150c */
[----:B------:R-:W-:Y:S05]  /*c270*/  @!P0 EXIT ;  /* 0x000000000000894d */ /* 0x000fea0003800000 */
[----:B------:R-:W-:Y:S01]  /*c280*/  F2FP.F16.F32.PACK_AB R0, RZ, R0 ;  /* 0x00000000ff00723e */ /* 0x000fe200000000ff */
[----:B------:R-:W-:-:S05]  /*c290*/  IMAD.X R13, R15, 0x1, R9, P6 ;  /* 0x000000010f0d7824 */ /* 0x000fca00030e0609 */
[----:B------:R-:W-:Y:S01]  /*c2a0*/  STG.E.U16 desc[UR12][R12.64], R0 ;  /* 0x000000000c007986 */ /* 0x000fe2000c10150c */
[----:B------:R-:W-:Y:S05]  /*c2b0*/  EXIT ;  /* 0x000000000000794d */ /* 0x000fea0003800000 */
.L_x_10:
[----:B------:R-:W-:-:S13]  /*c2c0*/  ISETP.NE.AND P0, PT, R8, RZ, PT ;  /* 0x000000ff0800720c */ /* 0x000fda0003f05270 */
[----:B------:R-:W-:Y:S05]  /*c2d0*/  @P0 EXIT ;  /* 0x000000000000094d */ /* 0x000fea0003800000 */
[----:B------:R-:W-:-:S13]  /*c2e0*/  ELECT P0, URZ, PT ;  /* 0x00000000003f782f */ /* 0x000fda0003800000 */
[----:B------:R-:W-:Y:S05]  /*c2f0*/  @!P0 BRA `(.L_x_243) ;  /* 0x0000000400a88947 */ /* 0x000fea0003800000 */
[----:B------:R-:W-:-:S13]  /*c300*/  ISETP.GE.AND P0, PT, R16, 0x1, PT ;  /* 0x000000011000780c */ /* 0x000fda0003f06270 */
[----:B------:R-:W-:Y:S05]  /*c310*/  @!P0 BRA `(.L_x_243) ;  /* 0x0000000400a08947 */ /* 0x000fea0003800000 */
[----:B-----5:R-:W0:Y:S01]  /*c320*/  S2R R0, SR_CTAID.X ;  /* 0x0000000000007919 */ /* 0x020e220000002500 */
[----:B------:R-:W1:Y:S01]  /*c330*/  LDC.64 R8, c[0x0][0x4d8] ;  /* 0x00013600ff087b82 */ /* 0x000e620000000a00 */
[----:B------:R-:W-:Y:S01]  /*c340*/  IMAD.SHL.U32 R10, R6, 0x40, RZ ;  /* 0x00000040060a7824 */ /* 0x000fe200078e00ff */
[----:B------:R-:W-:Y:S01]  /*c350*/  LOP3.LUT P0, RZ, R13, 0x1f, RZ, 0xc0, !PT ;  /* 0x0000001f0dff7812 */ /* 0x000fe2000780c0ff */
[----:B------:R-:W-:Y:S01]  /*c360*/  ULDC.64 UR4, c[0x0][0x4b0] ;  /* 0x00012c0000047ab9 */ /* 0x000fe20000000a00 */
[----:B------:R-:W-:Y:S01]  /*c370*/  ISETP.NE.AND P2, PT, R3, RZ, PT ;  /* 0x000000ff0300720c */ /* 0x000fe20003f45270 */
[----:B------:R-:W-:Y:S01]  /*c380*/  VIADD R17, R7, 0x1 ;  /* 0x0000000107117836 */ /* 0x000fe20000000000 */
[----:B------:R-:W-:Y:S01]  /*c390*/  ISETP.NE.OR P0, PT, R3, RZ, !P0 ;  /* 0x000000ff0300720c */ /* 0x000fe20004705670 */
[----:B------:R-:W-:Y:S01]  /*c3a0*/  IMAD.MOV.U32 R16, RZ, RZ, RZ ;  /* 0x000000ffff107224 */ /* 0x000fe200078e00ff */
[----:B------:R-:W-:Y:S01]  /*c3b0*/  LOP3.LUT R15, R5, 0x2, RZ, 0xfc, !PT ;  /* 0x00000002050f7812 */ /* 0x000fe200078efcff */
[----:B------:R-:W-:-:S02]  /*c3c0*/  IMAD.MOV.U32 R2, RZ, RZ, RZ ;  /* 0x000000ffff027224 */ /* 0x000fc400078e00ff */
[----:B-1----:R-:W-:Y:S02]  /*c3d0*/  IMAD R8, R157, UR4, R8 ;  /* 0x000000049d087c24 */ /* 0x002fe4000f8e0208 */
[----:B------:R-:W-:Y:S02]  /*c3e0*/  IMAD R9, R4, UR5, R9 ;  /* 0x0000000504097c24 */ /* 0x000fe4000f8e0209 */
[----:B0-----:R-:W-:Y:S02]  /*c3f0*/  IMAD.SHL.U32 R6, R0, 0x100, RZ ;  /* 0x0000010000067824 */ /* 0x001fe400078e00ff */
[----:B------:R-:W-:Y:S02]  /*c400*/  IMAD.MOV.U32 R0, RZ, RZ, 0x1 ;  /* 0x00000001ff007424 */ /* 0x000fe400078e00ff */
[C---:B------:R-:W-:Y:S02]  /*c410*/  VIADD R12, R6.reuse, 0x40 ;  /* 0x00000040060c7836 */ /* 0x040fe40000000000 */
[----:B------:R-:W-:-:S02]  /*c420*/  VIADD R13, R6, 0x80 ;  /* 0x00000080060d7836 */ /* 0x000fc40000000000 */
[----:B------:R-:W-:-:S07]  /*c430*/  VIADD R14, R6, 0xc0 ;  /* 0x000000c0060e7836 */ /* 0x000fce0000000000 */
.L_x_247:
[----:B------:R-:W0:Y:S01]  /*c440*/  S2R R4, SR_CgaCtaId ;  /* 0x0000000000047919 */ /* 0x000e220000008800 */
[----:B------:R-:W-:-:S04]  /*c450*/  MOV R3, 0x400 ;  /* 0x0000040000037802 */ /* 0x000fc80000000f00 */
[----:B0-----:R-:W-:Y:S02]  /*c460*/  LEA R11, R4, R3, 0x18 ;  /* 0x00000003040b7211 */ /* 0x001fe400078ec0ff */
[----:B------:R-:W-:-:S03]  /*c470*/  SHF.L.U32 R3, R0, 0x1f, RZ ;  /* 0x0000001f00037819 */ /* 0x000fc600000006ff */
[----:B------:R-:W-:-:S07]  /*c480*/  IMAD R4, R2, 0x8, R11 ;  /* 0x0000000802047824 */ /* 0x000fce00078e020b */
.L_x_244:
[----:B0-----:R0:W1:Y:S02]  /*c490*/  SYNCS.PHASECHK.TRANS64.TRYWAIT P1, [R4+URZ+0x37058], R3 ;  /* 0x03705803040075a7 */ /* 0x001064000802017f */
[----:B-1----:R-:W-:Y:S05]  /*c4a0*/  @!P1 NANOSLEEP.SYNCS 0x989680 ;  /* 0x009896800000995d */ /* 0x002fea0003900000 */
[----:B------:R-:W1:Y:S02]  /*c4b0*/  @!P1 SYNCS.PHASECHK.TRANS64 P1, [R4+URZ+0x37058], R3 ;  /* 0x03705803040095a7 */ /* 0x000e64000802007f */
[----:B-1----:R-:W-:Y:S05]  /*c4c0*/  @!P1 BRA `(.L_x_244) ;  /* 0xfffffffc00f09947 */ /* 0x002fea000383ffff */
[----:B0-----:R-:W0:Y:S02]  /*c4d0*/  @!P2 LDC R3, c[0x0][0x500] ;  /* 0x00014000ff03ab82 */ /* 0x001e240000000800 */
[----:B0-----:R0:W-:Y:S02]  /*c4e0*/  @!P2 SYNCS.ARRIVE.TRANS64 RZ, [R4+URZ+0x37000], R3 ;  /* 0x0370000304ffa9a7 */ /* 0x0011e4000800003f */
[----:B0-----:R-:W-:-:S04]  /*c4f0*/  PRMT R3, R15, 0x9910, RZ ;  /* 0x000099100f037816 */ /* 0x001fc800000000ff */
[----:B------:R-:W-:-:S13]  /*c500*/  ISETP.NE.AND P1, PT, R3, 0x2, PT ;  /* 0x000000020300780c */ /* 0x000fda0003f25270 */
[----:B------:R-:W-:Y:S05]  /*c510*/  @P1 BRA `(.L_x_245) ;  /* 0x0000000000041947 */ /* 0x000fea0003800000 */
[----:B------:R-:W-:Y:S01]  /*c520*/  BPT.TRAP 0x1 ;  /* 0x000000040000795c */ /* 0x000fe20000300000 */
.L_x_245:
[----:B------:R-:W-:Y:S05]  /*c530*/  @P0 BRA `(.L_x_246) ;  /* 0x0000000000040947 */ /* 0x000fea0003800000 */
[----:B------:R-:W-:Y:S01]  /*c540*/  BPT.TRAP 0x1 ;  /* 0x000000040000795c */ /* 0x000fe20000300000 */
.L_x_246:
[----:B------:R-:W-:Y:S01]  /*c550*/  ULDC UR6, c[0x0][0x48c] ;  /* 0x0001230000067ab9 */ /* 0x000fe20000000800 */
[----:B------:R-:W-:Y:S01]  /*c560*/  R2UR UR11, R16 ;  /* 0x00000000100b72ca */ /* 0x000fe200000e0000 */
[----:B------:R-:W-:Y:S01]  /*c570*/  UISETP.NE.AND UP0, UPT, UR6, 0x1, UPT ;  /* 0x000000010600788c */ /* 0x000fe2000bf05270 */
[----:B------:R-:W-:Y:S01]  /*c580*/  R2UR UR7, R11 ;  /* 0x000000000b0772ca */ /* 0x000fe200000e0000 */
[----:B------:R-:W-:Y:S01]  /*c590*/  ULDC UR12, c[0x0][0x498] ;  /* 0x00012600000c7ab9 */ /* 0x000fe20000000800 */
[C---:B------:R-:W-:Y:S01]  /*c5a0*/  IMAD R11, R2.reuse, 0x1000, R11 ;  /* 0x00001000020b7824 */ /* 0x040fe200078e020b */
[----:B------:R-:W-:Y:S01]  /*c5b0*/  R2UR UR24, R2 ;  /* 0x00000000021872ca */ /* 0x000fe200000e0000 */
[----:B------:R-:W-:Y:S01]  /*c5c0*/  UIADD3 UR10, -UR6, URZ, URZ ;  /* 0x0000003f060a7290 */ /* 0x000fe2000fffe13f */
[----:B------:R-:W-:Y:S01]  /*c5d0*/  R2UR UR27, R16 ;  /* 0x00000000101b72ca */ /* 0x000fe200000e0000 */
[----:B------:R-:W-:Y:S01]  /*c5e0*/  ULDC.64 UR16, c[0x0][0x198] ;  /* 0x0000660000107ab9 */ /* 0x000fe20000000a00 */
[----:B------:R-:W-:Y:S01]  /*c5f0*/  R2UR UR25, R4 ;  /* 0x00000000041972ca */ /* 0x000fe200000e0000 */
[----:B------:R-:W-:Y:S01]  /*c600*/  UIADD3 UR32, UP1, UR16, 0xf0, URZ ;  /* 0x000000f010207890 */ /* 0x000fe2000ff3e03f */
[----:B------:R-:W-:Y:S01]  /*c610*/  PRMT R3, R8, 0x40, R9 ;  /* 0x0000004008037816 */ /* 0x000fe20000000009 */
[----:B------:R-:W-:Y:S01]  /*c620*/  @UP0 ULDC.64 UR8, c[0x0][0x490] ;  /* 0x0001240000080ab9 */ /* 0x000fe20000000a00 */
[----:B------:R-:W-:Y:S01]  /*c630*/  R2UR UR26, R6 ;  /* 0x00000000061a72ca */ /* 0x000fe200000e0000 */
[----:B------:R-:W-:Y:S01]  /*c640*/  UIMAD.WIDE.U32 UR4, UR11, UR8, URZ ;  /* 0x000000080b0472a5 */ /* 0x000fe2000f8e003f */
[----:B------:R-:W-:Y:S01]  /*c650*/  R2UR UR36, R3 ;  /* 0x00000000032472ca */ /* 0x000fe200000e0000 */
[----:B------:R-:W-:Y:S01]  /*c660*/  VIADD R17, R17, 0xffffffff ;  /* 0xffffffff11117836 */ /* 0x000fe20000000000 */
[----:B------:R-:W-:Y:S01]  /*c670*/  R2UR UR22, R12 ;  /* 0x000000000c1672ca */ /* 0x000fe200000e0000 */
[----:B------:R-:W-:Y:S01]  /*c680*/  @UP0 USHF.R.U32.HI UR11, URZ, UR9, UR5 ;  /* 0x000000093f0b0299 */ /* 0x000fe20008011605 */
[----:B------:R-:W-:Y:S01]  /*c690*/  R2UR UR18, R13 ;  /* 0x000000000d1272ca */ /* 0x000fe200000e0000 */
[----:B------:R-:W-:Y:S01]  /*c6a0*/  UISETP.NE.AND UP0, UPT, UR12, 0x1, UPT ;  /* 0x000000010c00788c */ /* 0x000fe2000bf05270 */
[----:B------:R-:W-:Y:S01]  /*c6b0*/  R2UR UR5, R11 ;  /* 0x000000000b0572ca */ /* 0x000fe200000e0000 */
[----:B------:R-:W-:Y:S01]  /*c6c0*/  ULEA UR24, UR24, UR7, 0xe ;  /* 0x0000000718187291 */ /* 0x000fe2000f8e703f */
[----:B------:R-:W-:Y:S01]  /*c6d0*/  ISETP.GT.AND P3, PT, R17, 0x1, PT ;  /* 0x000000011100780c */ /* 0x000fe20003f64270 */
[----:B------:R-:W-:Y:S01]  /*c6e0*/  UIADD3 UR34, UP2, UR16, 0x1f0, URZ ;  /* 0x000001f010227890 */ /* 0x000fe2000ff5e03f */
[----:B------:R-:W-:Y:S01]  /*c6f0*/  VIADD R2, R2, 0x1 ;  /* 0x0000000102027836 */ /* 0x000fe20000000000 */
[----:B------:R-:W-:Y:S01]  /*c700*/  UMOV UR13, UR11 ;  /* 0x0000000b000d7c82 */ /* 0x000fe20008000000 */
[----:B------:R-:W-:Y:S01]  /*c710*/  UIADD3 UR25, UR25, 0x37000, URZ ;  /* 0x0003700019197890 */ /* 0x000fe2000fffe03f */
[----:B------:R-:W-:Y:S01]  /*c720*/  VIADD R16, R16, 0x20 ;  /* 0x0000002010107836 */ /* 0x000fe20000000000 */
[----:B------:R-:W-:Y:S01]  /*c730*/  UIADD3.X UR33, URZ, UR17, URZ, UP1, !UPT ;  /* 0x000000113f217290 */ /* 0x000fe20008ffe43f */
[C---:B------:R-:W-:Y:S01]  /*c740*/  ISETP.NE.AND P1, PT, R2.reuse, 0xb, PT ;  /* 0x0000000b0200780c */ /* 0x040fe20003f25270 */
[----:B------:R-:W-:Y:S01]  /*c750*/  @UP0 ULDC UR8, c[0x0][0x49c] ;  /* 0x0001270000080ab9 */ /* 0x000fe20000000800 */
[----:B------:R-:W-:Y:S01]  /*c760*/  @UP0 ULDC UR6, c[0x0][0x4a0] ;  /* 0x0001280000060ab9 */ /* 0x000fe20000000800 */
[----:B------:R-:W-:Y:S01]  /*c770*/  UIMAD.WIDE.U32 UR8, UR11, UR8, URZ ;  /* 0x000000080b0872a5 */ /* 0x000fe2000f8e003f */
[----:B------:R-:W-:Y:S01]  /*c780*/  SEL R3, RZ, 0x1, P1 ;  /* 0x00000001ff037807 */ /* 0x000fe20000800000 */
[----:B------:R-:W-:Y:S01]  /*c790*/  UIADD3 UR8, UR5, 0x2c000, URZ ;  /* 0x0002c00005087890 */ /* 0x000fe2000fffe03f */
[----:B------:R-:W-:Y:S01]  /*c7a0*/  SEL R2, R2, RZ, P1 ;  /* 0x000000ff02027207 */ /* 0x000fe20000800000 */
[----:B------:R-:W-:Y:S01]  /*c7b0*/  @UP0 USHF.R.U32.HI UR13, URZ, UR6, UR9 ;  /* 0x000000063f0d0299 */ /* 0x000fe20008011609 */
[----:B------:R-:W-:Y:S01]  /*c7c0*/  R2UR UR6, R14 ;  /* 0x000000000e0672ca */ /* 0x000fe200000e0000 */
[----:B------:R-:W-:Y:S01]  /*c7d0*/  UIMAD UR5, UR11, UR10, UR27 ;  /* 0x0000000a0b0572a4 */ /* 0x000fe2000f8e021b */
[----:B------:R-:W-:Y:S01]  /*c7e0*/  R2UR UR10, R10 ;  /* 0x000000000a0a72ca */ /* 0x000fe200000e0000 */
[----:B------:R-:W-:Y:S01]  /*c7f0*/  UIADD3 UR9, -UR13, URZ, URZ ;  /* 0x0000003f0d097290 */ /* 0x000fe2000fffe13f */
[----:B------:R-:W-:Y:S01]  /*c800*/  LOP3.LUT R0, R0, R3, RZ, 0x3c, !PT ;  /* 0x0000000300007212 */ /* 0x000fe200078e3cff */
[----:B------:R-:W-:-:S02]  /*c810*/  UIADD3 UR20, UR24, 0x1000, URZ ;  /* 0x0000100018147890 */ /* 0x000fc4000fffe03f */
[----:B------:R-:W-:Y:S01]  /*c820*/  UIMAD UR12, UR12, UR9, UR11 ;  /* 0x000000090c0c72a4 */ /* 0x000fe2000f8e020b */
[----:B------:R-:W-:Y:S01]  /*c830*/  ULDC.64 UR28, c[0x0][0x4b8] ;  /* 0x00012e00001c7ab9 */ /* 0x000fe20000000a00 */
[----:B------:R-:W-:Y:S01]  /*c840*/  ULDC.64 UR30, c[0x0][0x4d0] ;  /* 0x00013400001e7ab9 */ /* 0x000fe20000000a00 */
[----:B------:R-:W-:Y:S02]  /*c850*/  UIADD3 UR16, UR24, 0x2000, URZ ;  /* 0x0000200018107890 */ /* 0x000fe4000fffe03f */
[----:B------:R-:W-:Y:S02]  /*c860*/  UIADD3 UR4, UR24, 0x3000, URZ ;  /* 0x0000300018047890 */ /* 0x000fe4000fffe03f */
[----:B------:R-:W-:Y:S02]  /*c870*/  UIMAD UR11, UR5, UR28, UR30 ;  /* 0x0000001c050b72a4 */ /* 0x000fe4000f8e021e */
[----:B------:R-:W-:Y:S02]  /*c880*/  UIMAD UR12, UR12, UR29, UR31 ;  /* 0x0000001d0c0c72a4 */ /* 0x000fe4000f8e021f */
[----:B------:R-:W-:-:S02]  /*c890*/  UIADD3.X UR35, URZ, UR17, URZ, UP2, !UPT ;  /* 0x000000113f237290 */ /* 0x000fc400097fe43f */
[----:B------:R-:W-:Y:S01]  /*c8a0*/  UPRMT UR36, UR36, 0x5410, URZ ;  /* 0x0000541024247896 */ /* 0x000fe2000800003f */
[----:B------:R-:W-:Y:S01]  /*c8b0*/  UMOV UR14, 0x0 ;  /* 0x00000000000e7882 */ /* 0x000fe20000000000 */
[----:B------:R-:W-:Y:S01]  /*c8c0*/  UMOV UR15, 0x10000000 ;  /* 0x10000000000f7882 */ /* 0x000fe20000000000 */
[----:B------:R-:W-:Y:S01]  /*c8d0*/  UMOV UR23, UR27 ;  /* 0x0000001b00177c82 */ /* 0x000fe20008000000 */
[----:B------:R-:W-:Y:S01]  /*c8e0*/  UMOV UR21, UR25 ;  /* 0x0000001900157c82 */ /* 0x000fe20008000000 */
[----:B------:R-:W-:Y:S01]  /*c8f0*/  UMOV UR19, UR27 ;  /* 0x0000001b00137c82 */ /* 0x000fe20008000000 */
[----:B------:R0:W-:Y:S01]  /*c900*/  UTMALDG.2D [UR24], [UR32], desc[UR14] ;  /* 0x00000e18200075b4 */ /* 0x0001e20008009000 */
[----:B------:R-:W-:Y:S01]  /*c910*/  UMOV UR17, UR25 ;  /* 0x0000001900117c82 */ /* 0x000fe20008000000 */
[----:B------:R-:W-:Y:S01]  /*c920*/  UMOV UR7, UR27 ;  /* 0x0000001b00077c82 */ /* 0x000fe20008000000 */
[----:B------:R-:W-:Y:S01]  /*c930*/  UMOV UR5, UR25 ;  /* 0x0000001900057c82 */ /* 0x000fe20008000000 */
[----:B------:R-:W-:Y:S01]  /*c940*/  UMOV UR9, UR25 ;  /* 0x0000001900097c82 */ /* 0x000fe20008000000 */
[----:B------:R0:W-:Y:S01]  /*c950*/  UTMALDG.2D [UR20], [UR32], desc[UR14] ;  /* 0x00000e14200075b4 */ /* 0x0001e20008009000 */
[----:B------:R0:W-:Y:S01]  /*c960*/  UTMALDG.2D [UR16], [UR32], desc[UR14] ;  /* 0x00000e10200075b4 */ /* 0x0001e20008009000 */
[----:B------:R0:W-:Y:S01]  /*c970*/  UTMALDG.2D [UR4], [UR32], desc[UR14] ;  /* 0x00000e04200075b4 */ /* 0x0001e20008009000 */
[----:B------:R0:W-:Y:S02]  /*c980*/  UTMALDG.4D.IM2COL [UR8], [UR34], UR36 ;  /* 0x00000008220073b4 */ /* 0x0001e40008058024 */
[----:B0-----:R-:W-:Y:S05]  /*c990*/  @P3 BRA `(.L_x_247) ;  /* 0xfffffff800a83947 */ /* 0x001fea000383ffff */
.L_x_243:
[----:B------:R-:W-:Y:S01]  /*c9a0*/  ISETP.GE.U32.AND P2, PT, R7, 0xb, PT ;  /* 0x0000000b0700780c */ /* 0x000fe20003f46070 */
[----:B------:R-:W-:Y:S05]  /*c9b0*/  WARPSYNC.ALL ;  /* 0x0000000000007948 */ /* 0x000fea0003800000 */
[----:B------:R-:W-:-:S07]  /*c9c0*/  ELECT P1, URZ, PT ;  /* 0x00000000003f782f */ /* 0x000fce0003820000 */
[----:B-----5:R-:W-:-:S05]  /*c9d0*/  @P2 IMAD.WIDE.U32 R2, R7, -0x45d1745d, RZ ;  /* 0xba2e8ba307022825 */ /* 0x020fca00078e00ff */
[----:B------:R-:W-:-:S04]  /*c9e0*/  @P2 SHF.R.U32.HI R0, RZ, 0x3, R3 ;  /* 0x00000003ff002819 */ /* 0x000fc80000011603 */
[----:B------:R-:W-:-:S04]  /*c9f0*/  @P2 LOP3.LUT R0, R0, 0x1, RZ, 0xc0, !PT ;  /* 0x0000000100002812 */ /* 0x000fc800078ec0ff */
[----:B------:R-:W-:Y:S01]  /*ca00*/  @P2 ISETP.NE.U32.AND P0, PT, R0, 0x1, PT ;  /* 0x000000010000280c */ /* 0x000fe20003f05070 */
[----:B------:R-:W-:-:S12]  /*ca10*/  @!P1 EXIT ;  /* 0x000000000000994d */ /* 0x000fd80003800000 */
[----:B------:R-:W-:Y:S01]  /*ca20*/  LOP3.LUT R5, R5, 0x2, RZ, 0xfc, !PT ;  /* 0x0000000205057812 */ /* 0x000fe200078efcff */
[----:B------:R-:W-:Y:S01]  /*ca30*/  IMAD.MOV.U32 R0, RZ, RZ, 0x1 ;  /* 0x00000001ff007424 */ /* 0x000fe200078e00ff */
[----:B------:R-:W-:Y:S02]  /*ca40*/  @P2 ISETP.NE.U32.AND.EX P0, PT, RZ, RZ, PT, P0 ;  /* 0x000000ffff00220c */ /* 0x000fe40003f05100 */
[----:B------:R-:W-:Y:S02]  /*ca50*/  ISETP.NE.AND P1, PT, R5, 0x3, PT ;  /* 0x000000030500780c */ /* 0x000fe40003f25270 */
[----:B------:R-:W-:-:S11]  /*ca60*/  @P2 SEL R0, RZ, 0x1, !P0 ;  /* 0x00000001ff002807 */ /* 0x000fd60004000000 */
[----:B------:R-:W-:Y:S05]  /*ca70*/  @!P1 BRA `(.L_x_248) ;  /* 0x0000000000049947 */ /* 0x000fea0003800000 */
[----:B------:R-:W-:Y:S01]  /*ca80*/  BPT.TRAP 0x1 ;  /* 0x000000040000795c */ /* 0x000fe20000300000 */
.L_x_248:
[----:B------:R-:W0:Y:S01]  /*ca90*/  S2R R5, SR_CgaCtaId ;  /* 0x0000000000057919 */ /* 0x000e220000008800 */
[----:B------:R-:W-:Y:S01]  /*caa0*/  IMAD.WIDE.U32 R2, R7, -0x45d1745d, RZ ;  /* 0xba2e8ba307027825 */ /* 0x000fe200078e00ff */
[----:B------:R-:W-:-:S04]  /*cab0*/  MOV R4, 0x400 ;  /* 0x0000040000047802 */ /* 0x000fc80000000f00 */
[----:B------:R-:W-:-:S05]  /*cac0*/  SHF.R.U32.HI R2, RZ, 0x3, R3 ;  /* 0x00000003ff027819 */ /* 0x000fca0000011603 */
[----:B------:R-:W-:Y:S01]  /*cad0*/  IMAD R7, R2, -0xb, R7 ;  /* 0xfffffff502077824 */ /* 0x000fe200078e0207 */
[----:B0-----:R-:W-:-:S05]  /*cae0*/  LEA R4, R5, R4, 0x18 ;  /* 0x0000000405047211 */ /* 0x001fca00078ec0ff */
[----:B------:R-:W-:Y:S01]  /*caf0*/  VIADD R2, R4, 0x37058 ;  /* 0x0003705804027836 */ /* 0x000fe20000000000 */
[----:B------:R-:W-:-:S03]  /*cb00*/  SHF.L.U32 R4, R0, 0x1f, RZ ;  /* 0x0000001f00047819 */ /* 0x000fc600000006ff */
[----:B------:R-:W-:-:S07]  /*cb10*/  IMAD R3, R7, 0x8, R2 ;  /* 0x0000000807037824 */ /* 0x000fce00078e0202 */
.L_x_249:
[----:B0-----:R0:W1:Y:S02]  /*cb20*/  SYNCS.PHASECHK.TRANS64.TRYWAIT P0, [R3+URZ], R4 ;  /* 0x00000004030075a7 */ /* 0x001064000800017f */
[----:B-1----:R-:W-:Y:S05]  /*cb30*/  @!P0 NANOSLEEP.SYNCS 0x989680 ;  /* 0x009896800000895d */ /* 0x002fea0003900000 */
[----:B------:R-:W1:Y:S02]  /*cb40*/  @!P0 SYNCS.PHASECHK.TRANS64 P0, [R3+URZ], R4 ;  /* 0x00000004030085a7 */ /* 0x000e64000800007f */
[----:B-1----:R-:W-:Y:S05]  /*cb50*/  @!P0 BRA `(.L_x_249) ;  /* 0xfffffffc00f08947 */ /* 0x002fea000383ffff */
[----:B------:R-:W-:-:S05]  /*cb60*/  VIADD R7, R7, 0x1 ;  /* 0x0000000107077836 */ /* 0x000fca0000000000 */
[----:B------:R-:W-:-:S04]  /*cb70*/  ISETP.NE.AND P0, PT, R7, 0xb, PT ;  /* 0x0000000b0700780c */ /* 0x000fc80003f05270 */
[----:B0-----:R-:W-:Y:S02]  /*cb80*/  SEL R3, RZ, 0x1, P0 ;  /* 0x00000001ff037807 */ /* 0x001fe40000000000 */
[----:B------:R-:W-:Y:S02]  /*cb90*/  SEL R7, R7, RZ, P0 ;  /* 0x000000ff07077207 */ /* 0x000fe40000000000 */
[----:B------:R-:W-:-:S03]  /*cba0*/  LOP3.LUT R5, R0, R3, RZ, 0x3c, !PT ;  /* 0x0000000300057212 */ /* 0x000fc600078e3cff */
[----:B------:R-:W-:Y:S01]  /*cbb0*/  IMAD R0, R7, 0x8, R2 ;  /* 0x0000000807007824 */ /* 0x000fe200078e0202 */
[----:B------:R-:W-:-:S07]  /*cbc0*/  SHF.L.U32 R3, R5, 0x1f, RZ ;  /* 0x0000001f05037819 */ /* 0x000fce00000006ff */
.L_x_250:
        /* <DEDUP_REMOVED lines=11> */
.L_x_251:
        /* <DEDUP_REMOVED lines=11> */
.L_x_252:
        /* <DEDUP_REMOVED lines=11> */
.L_x_253:
        /* <DEDUP_REMOVED lines=11> */
.L_x_254:
        /* <DEDUP_REMOVED lines=11> */
.L_x_255:
        /* <DEDUP_REMOVED lines=11> */
.L_x_256:
        /* <DEDUP_REMOVED lines=11> */
.L_x_257:
        /* <DEDUP_REMOVED lines=11> */
.L_x_258:
        /* <DEDUP_REMOVED lines=11> */
.L_x_259:
[----:B0-----:R0:W1:Y:S02]  /*d200*/  SYNCS.PHASECHK.TRANS64.TRYWAIT P0, [R7+URZ], R0 ;  /* 0x00000000070075a7 */ /* 0x001064000800017f */
[----:B-1----:R-:W-:Y:S05]  /*d210*/  @!P0 NANOSLEEP.SYNCS 0x989680 ;  /* 0x009896800000895d */ /* 0x002fea0003900000 */
[----:B------:R-:W1:Y:S02]  /*d220*/  @!P0 SYNCS.PHASECHK.TRANS64 P0, [R7+URZ], R0 ;  /* 0x00000000070085a7 */ /* 0x000e64000800007f */
[----:B-1----:R-:W-:Y:S05]  /*d230*/  @P0 EXIT ;  /* 0x000000000000094d */ /* 0x002fea0003800000 */
[----:B------:R-:W-:Y:S05]  /*d240*/  BRA `(.L_x_259) ;  /* 0xfffffffc00ec7947 */ /* 0x000fea000383ffff */
.L_x_260:
[----:B------:R-:W-:-:S00]  /*d250*/  BRA `(.L_x_260) ;  /* 0xfffffffc00fc7947 */ /* 0x000fc0000383ffff */
[----:B------:R-:W-:-:S00]  /*d260*/  NOP ;  /* 0x0000000000007918 */ /* 0x000fc00000000000 */
        /* <DEDUP_REMOVED lines=9> */
.L_x_261:


//--------------------- .nv.shared._ZN7cutlass13device_kernelINS_4conv6kernel13ConvUniversalINS1_16ConvProblemShapeILNS1_8OperatorE2ELi2EEENS1_10collective14CollectiveConvINS1_46MainloopSm90TmaGmmaWarpSpecializedImplicitGemmILS5_2ELi11ELi2EN4cute5tupleIJNSA_1CILi1EEESD_SD_EEENS1_36KernelImplicitTmaWarpSpecializedSm90ELi1EEENSB_IJNSC_ILi256EEENSB_IJNSC_ILi64EEEEEENSB_IJNSC_ILi32EEEEEEEEENS_6half_tESN_NSA_8TiledMMAINSA_8MMA_AtomIJNSA_4SM904GMMA25MMA_64x64x16_F32F16F16_SSILNSR_5MajorE1ELST_1ELNSR_7ScaleInE1ELSU_1EEEEEENSA_6LayoutISE_NSB_IJNSC_ILi0EEESY_SY_EEEEENSB_IJNSA_10UnderscoreES11_S11_EEEEENS7_6detail26Sm90ImplicitGemmTileTraitsINSA_13SM90_TMA_LOADENSA_14ComposedLayoutINSA_7SwizzleILi3ELi4ELi3EEENSA_18smem_ptr_flag_bitsILi16EEENSX_INSB_IJNSB_IJSI_NSC_ILi4EEEEEENSB_IJNSC_ILi8EEES1C_EEENSB_IJSD_NSC_ILi11EEEEEEEEENSB_IJNSB_IJSD_NSC_ILi2048EEEEEENSB_IJSI_NSC_ILi512EEEEEENSB_IJSY_NSC_ILi8192EEEEEEEEEEEEEvEENS15_INSA_20SM90_TMA_LOAD_IM2COLENS17_IS19_S1B_NSX_INSB_IJNSB_IJSI_SD_EEES1F_S1H_EEENSB_IJNSB_IJSD_SY_EEES1M_NSB_IJSY_S1J_EEEEEEEEEEvEEEENS_8epilogue10collective6detail29Sm90TmaWarpSpecializedAdapterINS24_15DefaultEpilogueISN_NSB_IJlNSB_IJSD_llEEESY_EEES29_NS23_6thread17LinearCombinationISN_Li1EffLNS2A_9ScaleType4KindE0ELNS_15FloatRoundStyleE2ESN_EENS_4gemm15EpilogueDefaultEEEEEvvEEEEvNT_6ParamsE --------------------------
	.section	.nv.shared._ZN7cutlass13device_kernelINS_4conv6kernel13ConvUniversalINS1_16ConvProblemShapeILNS1_8OperatorE2ELi2EEENS1_10collective14CollectiveConvINS1_46MainloopSm90TmaGmmaWarpSpecializedImplicitGemmILS5_2ELi11ELi2EN4cute5tupleIJNSA_1CILi1EEESD_SD_EEENS1_36KernelImplicitTmaWarpSpecializedSm90ELi1EEENSB_IJNSC_ILi256EEENSB_IJNSC_ILi64EEEEEENSB_IJNSC_ILi32EEEEEEEEENS_6half_tESN_NSA_8TiledMMAINSA_8MMA_AtomIJNSA_4SM904GMMA25MMA_64x64x16_F32F16F16_SSILNSR_5MajorE1ELST_1ELNSR_7ScaleInE1ELSU_1EEEEEENSA_6LayoutISE_NSB_IJNSC_ILi0EEESY_SY_EEEEENSB_IJNSA_10UnderscoreES11_S11_EEEEENS7_6detail26Sm90ImplicitGemmTileTraitsINSA_13SM90_TMA_LOADENSA_14ComposedLayoutINSA_7SwizzleILi3ELi4ELi3EEENSA_18smem_ptr_flag_bitsILi16EEENSX_INSB_IJNSB_IJSI_NSC_ILi4EEEEEENSB_IJNSC_ILi8EEES1C_EEENSB_IJSD_NSC_ILi11EEEEEEEEENSB_IJNSB_IJSD_NSC_ILi2048EEEEEENSB_IJSI_NSC_ILi512EEEEEENSB_IJSY_NSC_ILi8192EEEEEEEEEEEEEvEENS15_INSA_20SM90_TMA_LOAD_IM2COLENS17_IS19_S1B_NSX_INSB_IJNSB_IJSI_SD_EEES1F_S1H_EEENSB_IJNSB_IJSD_SY_EEES1M_NSB_IJSY_S1J_EEEEEEEEEEvEEEENS_8epilogue10collective6detail29Sm90TmaWarpSpecializedAdapterINS24_15DefaultEpilogueISN_NSB_IJlNSB_IJSD_llEEESY_EEES29_NS23_6thread17LinearCombinationISN_Li1EffLNS2A_9ScaleType4KindE0ELNS_15FloatRoundStyleE2ESN_EENS_4gemm15EpilogueDefaultEEEEEvvEEEEvNT_6ParamsE,"aw",@nobits
	.sectionflags	@""
	.align	16
	.zero		1024


//--------------------- .nv.shared.reserved.0     --------------------------
	.section	.nv.shared.reserved.0,"aw",@nobits
	.weak		__nv_reservedSMEM_offset_0_alias
	.size		__nv_reservedSMEM_offset_0_alias, 0, 0
	.other		__nv_reservedSMEM_offset_0_alias,@"STO_CUDA_RESERVED_SHARED STV_DEFAULT"
__nv_reservedSMEM_offset_0_alias:
	.zero		0


//--------------------- .nv.global                --------------------------
	.section	.nv.global,"aw",@nobits
.nv.global:
	.type		_ZN39_INTERNAL_537e0794_4_k_cu_f4db6cd2_27444cute1_E,@object
	.size		_ZN39_INTERNAL_537e0794_4_k_cu_f4db6cd2_27444cute1_E,(_ZN39_INTERNAL_537e0794_4_k_cu_f4db6cd2_27444cuda3std3__45__cpo6cbeginE - _ZN39_INTERNAL_537e0794_4_k_cu_f4db6cd2_27444cute1_E)
_ZN39_INTERNAL_537e0794_4_k_cu_f4db6cd2_27444cute1_E:
	.zero		1
	.type		_ZN39_INTERNAL_537e0794_4_k_cu_f4db6cd2_27444cuda3std3__45__cpo6cbeginE,@object
	.size		_ZN39_INTERNAL_537e0794_4_k_cu_f4db6cd2_27444cuda3std3__45__cpo6cbeginE,(_ZN39_INTERNAL_537e0794_4_k_cu_f4db6cd2_27444cuda3std3__48in_placeE - _ZN39_INTERNAL_537e0794_4_k_cu_f4db6cd2_27444cuda3std3__45__cpo6cbeginE)
_ZN39_INTERNAL_537e0794_4_k_cu_f4db6cd2_27444cuda3std3__45__cpo6cbeginE:
	.zero		1
	.type		_ZN39_INTERNAL_537e0794_4_k_cu_f4db6cd2_27444cuda3std3__48in_placeE,@object
	.size		_ZN39_INTERNAL_537e0794_4_k_cu_f4db6cd2_27444cuda3std3__48in_placeE,(_ZN39_INTERNAL_537e0794_4_k_cu_f4db6cd2_27444cuda3std6ranges3__45__cpo9iter_moveE - _ZN39_INTERNAL_537e0794_4_k_cu_f4db6cd2_27444cuda3std3__48in_placeE)
_ZN39_INTERNAL_537e0794_4_k_cu_f4db6cd2_27444cuda3std3__48in_placeE:
	.zero		1
	.type		_ZN39_INTERNAL_537e0794_4_k_cu_f4db6cd2_27444cuda3std6ranges3__45__cpo9iter_moveE,@object
	.size		_ZN39_INTERNAL_537e0794_4_k_cu_f4db6cd2_27444cuda3std6ranges3__45__cpo9iter_moveE,(_ZN39_INTERNAL_537e0794_4_k_cu_f4db6cd2_27444cuda3std3__45__cpo5beginE - _ZN39_INTERNAL_537e0794_4_k_cu_f4db6cd2_27444cuda3std6ranges3__45__cpo9iter_moveE)
_ZN39_INTERNAL_537e0794_4_k_cu_f4db6cd2_27444cuda3std6ranges3__45__cpo9iter_moveE:
	.zero		1
	.type		_ZN39_INTERNAL_537e0794_4_k_cu_f4db6cd2_27444cuda3std3__45__cpo5beginE,@object
	.size		_ZN39_INTERNAL_537e0794_4_k_cu_f4db6cd2_27444cuda3std3__45__cpo5beginE,(_ZN39_INTERNAL_537e0794_4_k_cu_f4db6cd2_27444cuda3std3__441_GLOBAL__N__537e0794_4_k_cu_f4db6cd2_27446ignoreE - _ZN39_INTERNAL_537e0794_4_k_cu_f4db6cd2_27444cuda3std3__45__cpo5beginE)
_ZN39_INTERNAL_537e0794_4_k_cu_f4db6cd2_27444cuda3std3__45__cpo5beginE:
	.zero		1
	.type		_ZN39_INTERNAL_537e0794_4_k_cu_f4db6cd2_27444cuda3std3__441_GLOBAL__N__537e0794_4_k_cu_f4db6cd2_27446ignoreE,@object
	.size		_ZN39_INTERNAL_537e0794_4_k_cu_f4db6cd2_27444cuda3std3__441_GLOBAL__N__537e0794_4_k_cu_f4db6cd2_27446ignoreE,(_ZN39_INTERNAL_537e0794_4_k_cu_f4db6cd2_27444cute7productE - _ZN39_INTERNAL_537e0794_4_k_cu_f4db6cd2_27444cuda3std3__441_GLOBAL__N__537e0794_4_k_cu_f4db6cd2_27446ignoreE)
_ZN39_INTERNAL_537e0794_4_k_cu_f4db6cd2_27444cuda3std3__441_GLOBAL__N__537e0794_4_k_cu_f4db6cd2_27446ignoreE:
	.zero		1
	.type		_ZN39_INTERNAL_537e0794_4_k_cu_f4db6cd2_27444cute7productE,@object
	.size		_ZN39_INTERNAL_537e0794_4_k_cu_f4db6cd2_27444cute7productE,(_ZN39_INTERNAL_537e0794_4_k_cu_f4db6cd2_27444cuda3std3__45__cpo3endE - _ZN39_INTERNAL_537e0794_4_k_cu_f4db6cd2_27444cute7productE)
_ZN39_INTERNAL_537e0794_4_k_cu_f4db6cd2_27444cute7productE:
	.zero		1
	.type		_ZN39_INTERNAL_537e0794_4_k_cu_f4db6cd2_27444cuda3std3__45__cpo3endE,@object
	.size		_ZN39_INTERNAL_537e0794_4_k_cu_f4db6cd2_27444cuda3std3__45__cpo3endE,(_ZN39_INTERNAL_537e0794_4_k_cu_f4db6cd2_27444cuda3std3__419piecewise_constructE - _ZN39_INTERNAL_537e0794_4_k_cu_f4db6cd2_27444cuda3std3__45__cpo3endE)
_ZN39_INTERNAL_537e0794_4_k_cu_f4db6cd2_27444cuda3std3__45__cpo3endE:
	.zero		1
	.type		_ZN39_INTERNAL_537e0794_4_k_cu_f4db6cd2_27444cuda3std3__419piecewise_constructE,@object
	.size		_ZN39_INTERNAL_537e0794_4_k_cu_f4db6cd2_27444cuda3std3__419piecewise_constructE,(_ZN39_INTERNAL_537e0794_4_k_cu_f4db6cd2_27444cuda3std3__45__cpo4cendE - _ZN39_INTERNAL_537e0794_4_k_cu_f4db6cd2_27444cuda3std3__419piecewise_constructE)
_ZN39_INTERNAL_537e0794_4_k_cu_f4db6cd2_27444cuda3std3__419piecewise_constructE:
	.zero		1
	.type		_ZN39_INTERNAL_537e0794_4_k_cu_f4db6cd2_27444cuda3std3__45__cpo4cendE,@object
	.size		_ZN39_INTERNAL_537e0794_4_k_cu_f4db6cd2_27444cuda3std3__45__cpo4cendE,(_ZN39_INTERNAL_537e0794_4_k_cu_f4db6cd2_27444cuda3std6ranges3__45__cpo4swapE - _ZN39_INTERNAL_537e0794_4_k_cu_f4db6cd2_27444cuda3std3__45__cpo4cendE)
_ZN39_INTERNAL_537e0794_4_k_cu_f4db6cd2_27444cuda3std3__45__cpo4cendE:
	.zero		1
	.type		_ZN39_INTERNAL_537e0794_4_k_cu_f4db6cd2_27444cuda3std6ranges3__45__cpo4swapE,@object
	.size		_ZN39_INTERNAL_537e0794_4_k_cu_f4db6cd2_27444cuda3std6ranges3__45__cpo4swapE,(.L_7 - _ZN39_INTERNAL_537e0794_4_k_cu_f4db6cd2_27444cuda3std6ranges3__45__cpo4swapE)
_ZN39_INTERNAL_537e0794_4_k_cu_f4db6cd2_27444cuda3std6ranges3__45__cpo4swapE:
	.zero		1
.L_7:


//--------------------- .nv.constant0._ZN7cutlass13device_kernelINS_4conv6kernel13ConvUniversalINS1_16ConvProblemShapeILNS1_8OperatorE2ELi2EEENS1_10collective14CollectiveConvINS1_46MainloopSm90TmaGmmaWarpSpecializedImplicitGemmILS5_2ELi11ELi2EN4cute5tupleIJNSA_1CILi1EEESD_SD_EEENS1_36KernelImplicitTmaWarpSpecializedSm90ELi1EEENSB_IJNSC_ILi256EEENSB_IJNSC_ILi64EEEEEENSB_IJNSC_ILi32EEEEEEEEENS_6half_tESN_NSA_8TiledMMAINSA_8MMA_AtomIJNSA_4SM904GMMA25MMA_64x64x16_F32F16F16_SSILNSR_5MajorE1ELST_1ELNSR_7ScaleInE1ELSU_1EEEEEENSA_6LayoutISE_NSB_IJNSC_ILi0EEESY_SY_EEEEENSB_IJNSA_10UnderscoreES11_S11_EEEEENS7_6detail26Sm90ImplicitGemmTileTraitsINSA_13SM90_TMA_LOADENSA_14ComposedLayoutINSA_7SwizzleILi3ELi4ELi3EEENSA_18smem_ptr_flag_bitsILi16EEENSX_INSB_IJNSB_IJSI_NSC_ILi4EEEEEENSB_IJNSC_ILi8EEES1C_EEENSB_IJSD_NSC_ILi11EEEEEEEEENSB_IJNSB_IJSD_NSC_ILi2048EEEEEENSB_IJSI_NSC_ILi512EEEEEENSB_IJSY_NSC_ILi8192EEEEEEEEEEEEEvEENS15_INSA_20SM90_TMA_LOAD_IM2COLENS17_IS19_S1B_NSX_INSB_IJNSB_IJSI_SD_EEES1F_S1H_EEENSB_IJNSB_IJSD_SY_EEES1M_NSB_IJSY_S1J_EEEEEEEEEEvEEEENS_8epilogue10collective6detail29Sm90TmaWarpSpecializedAdapterINS24_15DefaultEpilogueISN_NSB_IJlNSB_IJSD_llEEESY_EEES29_NS23_6thread17LinearCombinationISN_Li1EffLNS2A_9ScaleType4KindE0ELNS_15FloatRoundStyleE2ESN_EENS_4gemm15EpilogueDefaultEEEEEvvEEEEvNT_6ParamsE --------------------------
	.section	.nv.constant0._ZN7cutlass13device_kernelINS_4conv6kernel13ConvUniversalINS1_16ConvProblemShapeILNS1_8OperatorE2ELi2EEENS1_10collective14CollectiveConvINS1_46MainloopSm90TmaGmmaWarpSpecializedImplicitGemmILS5_2ELi11ELi2EN4cute5tupleIJNSA_1CILi1EEESD_SD_EEENS1_36KernelImplicitTmaWarpSpecializedSm90ELi1EEENSB_IJNSC_ILi256EEENSB_IJNSC_ILi64EEEEEENSB_IJNSC_ILi32EEEEEEEEENS_6half_tESN_NSA_8TiledMMAINSA_8MMA_AtomIJNSA_4SM904GMMA25MMA_64x64x16_F32F16F16_SSILNSR_5MajorE1ELST_1ELNSR_7ScaleInE1ELSU_1EEEEEENSA_6LayoutISE_NSB_IJNSC_ILi0EEESY_SY_EEEEENSB_IJNSA_10UnderscoreES11_S11_EEEEENS7_6detail26Sm90ImplicitGemmTileTraitsINSA_13SM90_TMA_LOADENSA_14ComposedLayoutINSA_7SwizzleILi3ELi4ELi3EEENSA_18smem_ptr_flag_bitsILi16EEENSX_INSB_IJNSB_IJSI_NSC_ILi4EEEEEENSB_IJNSC_ILi8EEES1C_EEENSB_IJSD_NSC_ILi11EEEEEEEEENSB_IJNSB_IJSD_NSC_ILi2048EEEEEENSB_IJSI_NSC_ILi512EEEEEENSB_IJSY_NSC_ILi8192EEEEEEEEEEEEEvEENS15_INSA_20SM90_TMA_LOAD_IM2COLENS17_IS19_S1B_NSX_INSB_IJNSB_IJSI_SD_EEES1F_S1H_EEENSB_IJNSB_IJSD_SY_EEES1M_NSB_IJSY_S1J_EEEEEEEEEEvEEEENS_8epilogue10collective6detail29Sm90TmaWarpSpecializedAdapterINS24_15DefaultEpilogueISN_NSB_IJlNSB_IJSD_llEEESY_EEES29_NS23_6thread17LinearCombinationISN_Li1EffLNS2A_9ScaleType4KindE0ELNS_15FloatRoundStyleE2ESN_EENS_4gemm15EpilogueDefaultEEEEEvvEEEEvNT_6ParamsE,"a",@progbits
	.sectionflags	@""
	.align	4
.nv.constant0._ZN7cutlass13device_kernelINS_4conv6kernel13ConvUniversalINS1_16ConvProblemShapeILNS1_8OperatorE2ELi2EEENS1_10collective14CollectiveConvINS1_46MainloopSm90TmaGmmaWarpSpecializedImplicitGemmILS5_2ELi11ELi2EN4cute5tupleIJNSA_1CILi1EEESD_SD_EEENS1_36KernelImplicitTmaWarpSpecializedSm90ELi1EEENSB_IJNSC_ILi256EEENSB_IJNSC_ILi64EEEEEENSB_IJNSC_ILi32EEEEEEEEENS_6half_tESN_NSA_8TiledMMAINSA_8MMA_AtomIJNSA_4SM904GMMA25MMA_64x64x16_F32F16F16_SSILNSR_5MajorE1ELST_1ELNSR_7ScaleInE1ELSU_1EEEEEENSA_6LayoutISE_NSB_IJNSC_ILi0EEESY_SY_EEEEENSB_IJNSA_10UnderscoreES11_S11_EEEEENS7_6detail26Sm90ImplicitGemmTileTraitsINSA_13SM90_TMA_LOADENSA_14ComposedLayoutINSA_7SwizzleILi3ELi4ELi3EEENSA_18smem_ptr_flag_bitsILi16EEENSX_INSB_IJNSB_IJSI_NSC_ILi4EEEEEENSB_IJNSC_ILi8EEES1C_EEENSB_IJSD_NSC_ILi11EEEEEEEEENSB_IJNSB_IJSD_NSC_ILi2048EEEEEENSB_IJSI_NSC_ILi512EEEEEENSB_IJSY_NSC_ILi8192EEEEEEEEEEEEEvEENS15_INSA_20SM90_TMA_LOAD_IM2COLENS17_IS19_S1B_NSX_INSB_IJNSB_IJSI_SD_EEES1F_S1H_EEENSB_IJNSB_IJSD_SY_EEES1M_NSB_IJSY_S1J_EEEEEEEEEEvEEEENS_8epilogue10collective6detail29Sm90TmaWarpSpecializedAdapterINS24_15DefaultEpilogueISN_NSB_IJlNSB_IJSD_llEEESY_EEES29_NS23_6thread17LinearCombinationISN_Li1EffLNS2A_9ScaleType4KindE0ELNS_15FloatRoundStyleE2ESN_EENS_4gemm15EpilogueDefaultEEEEEvvEEEEvNT_6ParamsE:
	.zero		1536


//--------------------- SYMBOLS --------------------------

	.type		.nv.reservedSmem.offset0,@object
	.size		.nv.reservedSmem.offset0,0x4
